//
// Generated by NVIDIA NVVM Compiler
//
// Compiler Build ID: CL-36424714
// Cuda compilation tools, release 13.0, V13.0.88
// Based on NVVM 20.0.0
//

.version 9.0
.target sm_100
.address_size 64

	// .globl	_Z25softmaxCrossEntropyKernelPfS_S_S_ii
// _ZZ25softmaxCrossEntropyKernelPfS_S_S_iiE10block_loss has been demoted
.extern .shared .align 16 .b8 sharedMem[];

.visible .entry _Z25softmaxCrossEntropyKernelPfS_S_S_ii(
	.param .u64 .ptr .align 1 _Z25softmaxCrossEntropyKernelPfS_S_S_ii_param_0,
	.param .u64 .ptr .align 1 _Z25softmaxCrossEntropyKernelPfS_S_S_ii_param_1,
	.param .u64 .ptr .align 1 _Z25softmaxCrossEntropyKernelPfS_S_S_ii_param_2,
	.param .u64 .ptr .align 1 _Z25softmaxCrossEntropyKernelPfS_S_S_ii_param_3,
	.param .u32 _Z25softmaxCrossEntropyKernelPfS_S_S_ii_param_4,
	.param .u32 _Z25softmaxCrossEntropyKernelPfS_S_S_ii_param_5
)
{
	.reg .pred 	%p<39>;
	.reg .b32 	%r<164>;
	.reg .b32 	%f<324>;
	.reg .b64 	%rd<41>;
	// demoted variable
	.shared .align 4 .f32 _ZZ25softmaxCrossEntropyKernelPfS_S_S_iiE10block_loss;
	ld.param.u64 	%rd3, [_Z25softmaxCrossEntropyKernelPfS_S_S_ii_param_0];
	ld.param.u64 	%rd5, [_Z25softmaxCrossEntropyKernelPfS_S_S_ii_param_1];
	ld.param.u64 	%rd6, [_Z25softmaxCrossEntropyKernelPfS_S_S_ii_param_2];
	ld.param.u64 	%rd4, [_Z25softmaxCrossEntropyKernelPfS_S_S_ii_param_3];
	ld.param.u32 	%r69, [_Z25softmaxCrossEntropyKernelPfS_S_S_ii_param_4];
	ld.param.u32 	%r68, [_Z25softmaxCrossEntropyKernelPfS_S_S_ii_param_5];
	cvta.to.global.u64 	%rd1, %rd6;
	cvta.to.global.u64 	%rd2, %rd5;
	mov.u32 	%r70, %ctaid.x;
	mov.u32 	%r1, %ntid.x;
	mov.u32 	%r2, %tid.x;
	mad.lo.s32 	%r3, %r70, %r1, %r2;
	setp.ge.s32 	%p1, %r3, %r69;
	@%p1 bra 	$L__BB0_53;
	cvta.to.global.u64 	%rd7, %rd3;
	mul.wide.s32 	%rd8, %r3, 4;
	add.s64 	%rd9, %rd7, %rd8;
	ld.global.f32 	%f1, [%rd9];
	setp.ge.s32 	%p2, %r2, %r68;
	@%p2 bra 	$L__BB0_15;
	mul.lo.s32 	%r4, %r68, %r3;
	add.s32 	%r5, %r68, -1;
	and.b32  	%r6, %r68, 7;
	and.b32  	%r7, %r68, 3;
	and.b32  	%r8, %r68, -8;
	and.b32  	%r9, %r68, 1;
	neg.s32 	%r10, %r8;
	shl.b32 	%r11, %r68, 3;
	mul.wide.s32 	%rd34, %r68, 4;
	mov.u32 	%r141, %r2;
$L__BB0_3:
	setp.lt.u32 	%p3, %r5, 7;
	mov.b32 	%r146, 0;
	mov.f32 	%f308, 0f00000000;
	@%p3 bra 	$L__BB0_6;
	mov.f32 	%f308, 0f00000000;
	mov.u32 	%r142, %r4;
	mov.u32 	%r143, %r141;
	mov.u32 	%r144, %r10;
$L__BB0_5:
	.pragma "nounroll";
	mul.wide.s32 	%rd10, %r142, 4;
	add.s64 	%rd11, %rd2, %rd10;
	ld.global.f32 	%f40, [%rd11];
	mul.wide.s32 	%rd12, %r143, 4;
	add.s64 	%rd13, %rd1, %rd12;
	ld.global.f32 	%f41, [%rd13];
	fma.rn.f32 	%f42, %f40, %f41, %f308;
	ld.global.f32 	%f43, [%rd11+4];
	mul.wide.s32 	%rd14, %r68, 4;
	add.s64 	%rd15, %rd13, %rd14;
	ld.global.f32 	%f44, [%rd15];
	fma.rn.f32 	%f45, %f43, %f44, %f42;
	ld.global.f32 	%f46, [%rd11+8];
	add.s64 	%rd16, %rd15, %rd14;
	ld.global.f32 	%f47, [%rd16];
	fma.rn.f32 	%f48, %f46, %f47, %f45;
	ld.global.f32 	%f49, [%rd11+12];
	add.s64 	%rd17, %rd16, %rd14;
	ld.global.f32 	%f50, [%rd17];
	fma.rn.f32 	%f51, %f49, %f50, %f48;
	ld.global.f32 	%f52, [%rd11+16];
	add.s64 	%rd18, %rd17, %rd14;
	ld.global.f32 	%f53, [%rd18];
	fma.rn.f32 	%f54, %f52, %f53, %f51;
	ld.global.f32 	%f55, [%rd11+20];
	add.s64 	%rd19, %rd18, %rd14;
	ld.global.f32 	%f56, [%rd19];
	fma.rn.f32 	%f57, %f55, %f56, %f54;
	ld.global.f32 	%f58, [%rd11+24];
	add.s64 	%rd20, %rd19, %rd14;
	ld.global.f32 	%f59, [%rd20];
	fma.rn.f32 	%f60, %f58, %f59, %f57;
	ld.global.f32 	%f61, [%rd11+28];
	add.s64 	%rd21, %rd20, %rd14;
	ld.global.f32 	%f62, [%rd21];
	fma.rn.f32 	%f308, %f61, %f62, %f60;
	add.s32 	%r144, %r144, 8;
	add.s32 	%r143, %r143, %r11;
	add.s32 	%r142, %r142, 8;
	setp.ne.s32 	%p4, %r144, 0;
	mov.u32 	%r146, %r8;
	@%p4 bra 	$L__BB0_5;
$L__BB0_6:
	setp.eq.s32 	%p5, %r6, 0;
	@%p5 bra 	$L__BB0_14;
	add.s32 	%r72, %r6, -1;
	setp.lt.u32 	%p6, %r72, 3;
	@%p6 bra 	$L__BB0_9;
	add.s32 	%r73, %r146, %r4;
	mul.wide.s32 	%rd22, %r73, 4;
	add.s64 	%rd23, %rd2, %rd22;
	ld.global.f32 	%f64, [%rd23];
	mad.lo.s32 	%r74, %r146, %r68, %r141;
	mul.wide.s32 	%rd24, %r74, 4;
	add.s64 	%rd25, %rd1, %rd24;
	ld.global.f32 	%f65, [%rd25];
	fma.rn.f32 	%f66, %f64, %f65, %f308;
	ld.global.f32 	%f67, [%rd23+4];
	add.s64 	%rd27, %rd25, %rd34;
	ld.global.f32 	%f68, [%rd27];
	fma.rn.f32 	%f69, %f67, %f68, %f66;
	ld.global.f32 	%f70, [%rd23+8];
	add.s64 	%rd28, %rd27, %rd34;
	ld.global.f32 	%f71, [%rd28];
	fma.rn.f32 	%f72, %f70, %f71, %f69;
	ld.global.f32 	%f73, [%rd23+12];
	add.s64 	%rd29, %rd28, %rd34;
	ld.global.f32 	%f74, [%rd29];
	fma.rn.f32 	%f308, %f73, %f74, %f72;
	add.s32 	%r146, %r146, 4;
$L__BB0_9:
	setp.eq.s32 	%p7, %r7, 0;
	@%p7 bra 	$L__BB0_14;
	setp.eq.s32 	%p8, %r7, 1;
	@%p8 bra 	$L__BB0_12;
	add.s32 	%r75, %r146, %r4;
	mul.wide.s32 	%rd30, %r75, 4;
	add.s64 	%rd31, %rd2, %rd30;
	ld.global.f32 	%f76, [%rd31];
	mad.lo.s32 	%r76, %r146, %r68, %r141;
	mul.wide.s32 	%rd32, %r76, 4;
	add.s64 	%rd33, %rd1, %rd32;
	ld.global.f32 	%f77, [%rd33];
	fma.rn.f32 	%f78, %f76, %f77, %f308;
	ld.global.f32 	%f79, [%rd31+4];
	add.s64 	%rd35, %rd33, %rd34;
	ld.global.f32 	%f80, [%rd35];
	fma.rn.f32 	%f308, %f79, %f80, %f78;
	add.s32 	%r146, %r146, 2;
$L__BB0_12:
	setp.eq.s32 	%p9, %r9, 0;
	@%p9 bra 	$L__BB0_14;
	add.s32 	%r77, %r146, %r4;
	mul.wide.s32 	%rd36, %r77, 4;
	add.s64 	%rd37, %rd2, %rd36;
	ld.global.f32 	%f81, [%rd37];
	mad.lo.s32 	%r78, %r146, %r68, %r141;
	mul.wide.s32 	%rd38, %r78, 4;
	add.s64 	%rd39, %rd1, %rd38;
	ld.global.f32 	%f82, [%rd39];
	fma.rn.f32 	%f308, %f81, %f82, %f308;
$L__BB0_14:
	shl.b32 	%r79, %r141, 2;
	mov.u32 	%r80, sharedMem;
	add.s32 	%r81, %r80, %r79;
	st.shared.f32 	[%r81], %f308;
	add.s32 	%r141, %r141, %r1;
	setp.lt.s32 	%p10, %r141, %r68;
	@%p10 bra 	$L__BB0_3;
$L__BB0_15:
	bar.sync 	0;
	setp.lt.s32 	%p11, %r68, 1;
	mov.f32 	%f316, 0fE0AD78EC;
	@%p11 bra 	$L__BB0_28;
	add.s32 	%r83, %r68, -1;
	and.b32  	%r25, %r68, 15;
	setp.lt.u32 	%p12, %r83, 15;
	mov.f32 	%f316, 0fE0AD78EC;
	mov.b32 	%r148, 0;
	@%p12 bra 	$L__BB0_19;
	and.b32  	%r148, %r68, 2147483632;
	mov.u32 	%r85, sharedMem;
	add.s32 	%r153, %r85, 32;
	neg.s32 	%r154, %r148;
	mov.f32 	%f316, 0fE0AD78EC;
$L__BB0_18:
	.pragma "nounroll";
	ld.shared.v4.f32 	{%f87, %f88, %f89, %f90}, [%r153+-32];
	max.f32 	%f91, %f316, %f87;
	max.f32 	%f92, %f91, %f88;
	max.f32 	%f93, %f92, %f89;
	max.f32 	%f94, %f93, %f90;
	ld.shared.v4.f32 	{%f95, %f96, %f97, %f98}, [%r153+-16];
	max.f32 	%f99, %f94, %f95;
	max.f32 	%f100, %f99, %f96;
	max.f32 	%f101, %f100, %f97;
	max.f32 	%f102, %f101, %f98;
	ld.shared.v4.f32 	{%f103, %f104, %f105, %f106}, [%r153];
	max.f32 	%f107, %f102, %f103;
	max.f32 	%f108, %f107, %f104;
	max.f32 	%f109, %f108, %f105;
	max.f32 	%f110, %f109, %f106;
	ld.shared.v4.f32 	{%f111, %f112, %f113, %f114}, [%r153+16];
	max.f32 	%f115, %f110, %f111;
	max.f32 	%f116, %f115, %f112;
	max.f32 	%f117, %f116, %f113;
	max.f32 	%f316, %f117, %f114;
	add.s32 	%r154, %r154, 16;
	add.s32 	%r153, %r153, 64;
	setp.eq.s32 	%p13, %r154, 0;
	@%p13 bra 	$L__BB0_19;
	bra.uni 	$L__BB0_18;
$L__BB0_19:
	setp.eq.s32 	%p14, %r25, 0;
	@%p14 bra 	$L__BB0_28;
	and.b32  	%r29, %r68, 7;
	setp.lt.u32 	%p15, %r25, 8;
	@%p15 bra 	$L__BB0_22;
	shl.b32 	%r86, %r148, 2;
	mov.u32 	%r87, sharedMem;
	add.s32 	%r88, %r87, %r86;
	ld.shared.f32 	%f119, [%r88];
	max.f32 	%f120, %f316, %f119;
	ld.shared.f32 	%f121, [%r88+4];
	max.f32 	%f122, %f120, %f121;
	ld.shared.f32 	%f123, [%r88+8];
	max.f32 	%f124, %f122, %f123;
	ld.shared.f32 	%f125, [%r88+12];
	max.f32 	%f126, %f124, %f125;
	ld.shared.f32 	%f127, [%r88+16];
	max.f32 	%f128, %f126, %f127;
	ld.shared.f32 	%f129, [%r88+20];
	max.f32 	%f130, %f128, %f129;
	ld.shared.f32 	%f131, [%r88+24];
	max.f32 	%f132, %f130, %f131;
	ld.shared.f32 	%f133, [%r88+28];
	max.f32 	%f316, %f132, %f133;
	add.s32 	%r148, %r148, 8;
$L__BB0_22:
	setp.eq.s32 	%p16, %r29, 0;
	@%p16 bra 	$L__BB0_28;
	and.b32  	%r32, %r68, 3;
	setp.lt.u32 	%p17, %r29, 4;
	@%p17 bra 	$L__BB0_25;
	shl.b32 	%r89, %r148, 2;
	mov.u32 	%r90, sharedMem;
	add.s32 	%r91, %r90, %r89;
	ld.shared.f32 	%f135, [%r91];
	max.f32 	%f136, %f316, %f135;
	ld.shared.f32 	%f137, [%r91+4];
	max.f32 	%f138, %f136, %f137;
	ld.shared.f32 	%f139, [%r91+8];
	max.f32 	%f140, %f138, %f139;
	ld.shared.f32 	%f141, [%r91+12];
	max.f32 	%f316, %f140, %f141;
	add.s32 	%r148, %r148, 4;
$L__BB0_25:
	setp.eq.s32 	%p18, %r32, 0;
	@%p18 bra 	$L__BB0_28;
	shl.b32 	%r92, %r148, 2;
	mov.u32 	%r93, sharedMem;
	add.s32 	%r152, %r93, %r92;
	neg.s32 	%r151, %r32;
$L__BB0_27:
	.pragma "nounroll";
	ld.shared.f32 	%f142, [%r152];
	max.f32 	%f316, %f316, %f142;
	add.s32 	%r152, %r152, 4;
	add.s32 	%r151, %r151, 1;
	setp.ne.s32 	%p19, %r151, 0;
	@%p19 bra 	$L__BB0_27;
$L__BB0_28:
	setp.lt.s32 	%p20, %r68, 1;
	mov.f32 	%f322, 0f00000000;
	@%p20 bra 	$L__BB0_37;
	add.s32 	%r95, %r68, -1;
	and.b32  	%r41, %r68, 3;
	setp.lt.u32 	%p21, %r95, 3;
	mov.f32 	%f322, 0f00000000;
	mov.b32 	%r155, 0;
	@%p21 bra 	$L__BB0_32;
	and.b32  	%r155, %r68, 2147483644;
	neg.s32 	%r158, %r155;
	mov.f32 	%f322, 0f00000000;
	mov.u32 	%r157, sharedMem;
$L__BB0_31:
	.pragma "nounroll";
	ld.shared.v4.f32 	{%f147, %f148, %f149, %f150}, [%r157];
	sub.f32 	%f151, %f147, %f316;
	max.f32 	%f152, %f151, 0fC2480000;
	fma.rn.f32 	%f153, %f152, 0f3BBB989D, 0f3F000000;
	cvt.sat.f32.f32 	%f154, %f153;
	mov.f32 	%f155, 0f4B400001;
	mov.f32 	%f156, 0f437C0000;
	fma.rm.f32 	%f157, %f154, %f156, %f155;
	add.f32 	%f158, %f157, 0fCB40007F;
	neg.f32 	%f159, %f158;
	fma.rn.f32 	%f160, %f152, 0f3FB8AA3B, %f159;
	fma.rn.f32 	%f161, %f152, 0f32A57060, %f160;
	mov.b32 	%r97, %f157;
	shl.b32 	%r98, %r97, 23;
	mov.b32 	%f162, %r98;
	ex2.approx.ftz.f32 	%f163, %f161;
	mul.f32 	%f164, %f163, %f162;
	add.f32 	%f165, %f322, %f164;
	sub.f32 	%f166, %f148, %f316;
	max.f32 	%f167, %f166, 0fC2480000;
	fma.rn.f32 	%f168, %f167, 0f3BBB989D, 0f3F000000;
	cvt.sat.f32.f32 	%f169, %f168;
	fma.rm.f32 	%f170, %f169, %f156, %f155;
	add.f32 	%f171, %f170, 0fCB40007F;
	neg.f32 	%f172, %f171;
	fma.rn.f32 	%f173, %f167, 0f3FB8AA3B, %f172;
	fma.rn.f32 	%f174, %f167, 0f32A57060, %f173;
	mov.b32 	%r99, %f170;
	shl.b32 	%r100, %r99, 23;
	mov.b32 	%f175, %r100;
	ex2.approx.ftz.f32 	%f176, %f174;
	mul.f32 	%f177, %f176, %f175;
	add.f32 	%f178, %f165, %f177;
	sub.f32 	%f179, %f149, %f316;
	max.f32 	%f180, %f179, 0fC2480000;
	fma.rn.f32 	%f181, %f180, 0f3BBB989D, 0f3F000000;
	cvt.sat.f32.f32 	%f182, %f181;
	fma.rm.f32 	%f183, %f182, %f156, %f155;
	add.f32 	%f184, %f183, 0fCB40007F;
	neg.f32 	%f185, %f184;
	fma.rn.f32 	%f186, %f180, 0f3FB8AA3B, %f185;
	fma.rn.f32 	%f187, %f180, 0f32A57060, %f186;
	mov.b32 	%r101, %f183;
	shl.b32 	%r102, %r101, 23;
	mov.b32 	%f188, %r102;
	ex2.approx.ftz.f32 	%f189, %f187;
	mul.f32 	%f190, %f189, %f188;
	add.f32 	%f191, %f178, %f190;
	sub.f32 	%f192, %f150, %f316;
	max.f32 	%f193, %f192, 0fC2480000;
	fma.rn.f32 	%f194, %f193, 0f3BBB989D, 0f3F000000;
	cvt.sat.f32.f32 	%f195, %f194;
	fma.rm.f32 	%f196, %f195, %f156, %f155;
	add.f32 	%f197, %f196, 0fCB40007F;
	neg.f32 	%f198, %f197;
	fma.rn.f32 	%f199, %f193, 0f3FB8AA3B, %f198;
	fma.rn.f32 	%f200, %f193, 0f32A57060, %f199;
	mov.b32 	%r103, %f196;
	shl.b32 	%r104, %r103, 23;
	mov.b32 	%f201, %r104;
	ex2.approx.ftz.f32 	%f202, %f200;
	mul.f32 	%f203, %f202, %f201;
	st.shared.v4.f32 	[%r157], {%f164, %f177, %f190, %f203};
	add.f32 	%f322, %f191, %f203;
	add.s32 	%r158, %r158, 4;
	add.s32 	%r157, %r157, 16;
	setp.eq.s32 	%p22, %r158, 0;
	@%p22 bra 	$L__BB0_32;
	bra.uni 	$L__BB0_31;
$L__BB0_32:
	setp.eq.s32 	%p23, %r41, 0;
	@%p23 bra 	$L__BB0_37;
	setp.eq.s32 	%p24, %r41, 1;
	@%p24 bra 	$L__BB0_35;
	shl.b32 	%r105, %r155, 2;
	mov.u32 	%r106, sharedMem;
	add.s32 	%r107, %r106, %r105;
	ld.shared.f32 	%f205, [%r107];
	sub.f32 	%f206, %f205, %f316;
	max.f32 	%f207, %f206, 0fC2480000;
	fma.rn.f32 	%f208, %f207, 0f3BBB989D, 0f3F000000;
	cvt.sat.f32.f32 	%f209, %f208;
	mov.f32 	%f210, 0f4B400001;
	mov.f32 	%f211, 0f437C0000;
	fma.rm.f32 	%f212, %f209, %f211, %f210;
	add.f32 	%f213, %f212, 0fCB40007F;
	neg.f32 	%f214, %f213;
	fma.rn.f32 	%f215, %f207, 0f3FB8AA3B, %f214;
	fma.rn.f32 	%f216, %f207, 0f32A57060, %f215;
	mov.b32 	%r108, %f212;
	shl.b32 	%r109, %r108, 23;
	mov.b32 	%f217, %r109;
	ex2.approx.ftz.f32 	%f218, %f216;
	mul.f32 	%f219, %f218, %f217;
	st.shared.f32 	[%r107], %f219;
	add.f32 	%f220, %f322, %f219;
	ld.shared.f32 	%f221, [%r107+4];
	sub.f32 	%f222, %f221, %f316;
	max.f32 	%f223, %f222, 0fC2480000;
	fma.rn.f32 	%f224, %f223, 0f3BBB989D, 0f3F000000;
	cvt.sat.f32.f32 	%f225, %f224;
	fma.rm.f32 	%f226, %f225, %f211, %f210;
	add.f32 	%f227, %f226, 0fCB40007F;
	neg.f32 	%f228, %f227;
	fma.rn.f32 	%f229, %f223, 0f3FB8AA3B, %f228;
	fma.rn.f32 	%f230, %f223, 0f32A57060, %f229;
	mov.b32 	%r110, %f226;
	shl.b32 	%r111, %r110, 23;
	mov.b32 	%f231, %r111;
	ex2.approx.ftz.f32 	%f232, %f230;
	mul.f32 	%f233, %f232, %f231;
	st.shared.f32 	[%r107+4], %f233;
	add.f32 	%f322, %f220, %f233;
	add.s32 	%r155, %r155, 2;
$L__BB0_35:
	and.b32  	%r112, %r68, 1;
	setp.eq.b32 	%p25, %r112, 1;
	not.pred 	%p26, %p25;
	@%p26 bra 	$L__BB0_37;
	shl.b32 	%r113, %r155, 2;
	mov.u32 	%r114, sharedMem;
	add.s32 	%r115, %r114, %r113;
	ld.shared.f32 	%f234, [%r115];
	sub.f32 	%f235, %f234, %f316;
	max.f32 	%f236, %f235, 0fC2480000;
	fma.rn.f32 	%f237, %f236, 0f3BBB989D, 0f3F000000;
	cvt.sat.f32.f32 	%f238, %f237;
	mov.f32 	%f239, 0f4B400001;
	mov.f32 	%f240, 0f437C0000;
	fma.rm.f32 	%f241, %f238, %f240, %f239;
	add.f32 	%f242, %f241, 0fCB40007F;
	neg.f32 	%f243, %f242;
	fma.rn.f32 	%f244, %f236, 0f3FB8AA3B, %f243;
	fma.rn.f32 	%f245, %f236, 0f32A57060, %f244;
	mov.b32 	%r116, %f241;
	shl.b32 	%r117, %r116, 23;
	mov.b32 	%f246, %r117;
	ex2.approx.ftz.f32 	%f247, %f245;
	mul.f32 	%f248, %f247, %f246;
	st.shared.f32 	[%r115], %f248;
	add.f32 	%f322, %f322, %f248;
$L__BB0_37:
	setp.lt.s32 	%p27, %r68, 1;
	@%p27 bra 	$L__BB0_49;
	add.s32 	%r119, %r68, -1;
	and.b32  	%r51, %r68, 7;
	setp.lt.u32 	%p28, %r119, 7;
	mov.b32 	%r161, 0;
	@%p28 bra 	$L__BB0_41;
	and.b32  	%r161, %r68, 2147483640;
	mov.u32 	%r121, sharedMem;
	add.s32 	%r159, %r121, 16;
	neg.s32 	%r160, %r161;
$L__BB0_40:
	.pragma "nounroll";
	ld.shared.v4.f32 	{%f249, %f250, %f251, %f252}, [%r159+-16];
	div.rn.f32 	%f253, %f249, %f322;
	div.rn.f32 	%f254, %f250, %f322;
	div.rn.f32 	%f255, %f251, %f322;
	div.rn.f32 	%f256, %f252, %f322;
	st.shared.v4.f32 	[%r159+-16], {%f253, %f254, %f255, %f256};
	ld.shared.v4.f32 	{%f257, %f258, %f259, %f260}, [%r159];
	div.rn.f32 	%f261, %f257, %f322;
	div.rn.f32 	%f262, %f258, %f322;
	div.rn.f32 	%f263, %f259, %f322;
	div.rn.f32 	%f264, %f260, %f322;
	st.shared.v4.f32 	[%r159], {%f261, %f262, %f263, %f264};
	add.s32 	%r160, %r160, 8;
	add.s32 	%r159, %r159, 32;
	setp.ne.s32 	%p29, %r160, 0;
	@%p29 bra 	$L__BB0_40;
$L__BB0_41:
	setp.eq.s32 	%p30, %r51, 0;
	@%p30 bra 	$L__BB0_49;
	and.b32  	%r63, %r68, 3;
	setp.lt.u32 	%p31, %r51, 4;
	@%p31 bra 	$L__BB0_44;
	shl.b32 	%r122, %r161, 2;
	mov.u32 	%r123, sharedMem;
	add.s32 	%r124, %r123, %r122;
	ld.shared.f32 	%f265, [%r124];
	div.rn.f32 	%f266, %f265, %f322;
	st.shared.f32 	[%r124], %f266;
	ld.shared.f32 	%f267, [%r124+4];
	div.rn.f32 	%f268, %f267, %f322;
	st.shared.f32 	[%r124+4], %f268;
	ld.shared.f32 	%f269, [%r124+8];
	div.rn.f32 	%f270, %f269, %f322;
	st.shared.f32 	[%r124+8], %f270;
	ld.shared.f32 	%f271, [%r124+12];
	div.rn.f32 	%f272, %f271, %f322;
	st.shared.f32 	[%r124+12], %f272;
	add.s32 	%r161, %r161, 4;
$L__BB0_44:
	setp.eq.s32 	%p32, %r63, 0;
	@%p32 bra 	$L__BB0_49;
	setp.eq.s32 	%p33, %r63, 1;
	@%p33 bra 	$L__BB0_47;
	shl.b32 	%r125, %r161, 2;
	mov.u32 	%r126, sharedMem;
	add.s32 	%r127, %r126, %r125;
	ld.shared.f32 	%f273, [%r127];
	div.rn.f32 	%f274, %f273, %f322;
	st.shared.f32 	[%r127], %f274;
	ld.shared.f32 	%f275, [%r127+4];
	div.rn.f32 	%f276, %f275, %f322;
	st.shared.f32 	[%r127+4], %f276;
	add.s32 	%r161, %r161, 2;
$L__BB0_47:
	and.b32  	%r128, %r68, 1;
	setp.eq.b32 	%p34, %r128, 1;
	not.pred 	%p35, %p34;
	@%p35 bra 	$L__BB0_49;
	shl.b32 	%r129, %r161, 2;
	mov.u32 	%r130, sharedMem;
	add.s32 	%r131, %r130, %r129;
	ld.shared.f32 	%f277, [%r131];
	div.rn.f32 	%f278, %f277, %f322;
	st.shared.f32 	[%r131], %f278;
$L__BB0_49:
	cvt.rzi.s32.f32 	%r132, %f1;
	shl.b32 	%r133, %r132, 2;
	mov.u32 	%r134, sharedMem;
	add.s32 	%r135, %r134, %r133;
	ld.shared.f32 	%f279, [%r135];
	max.f32 	%f280, %f279, 0f33D6BF95;
	mov.b32 	%r136, %f280;
	add.s32 	%r137, %r136, -1059760811;
	and.b32  	%r138, %r137, -8388608;
	sub.s32 	%r139, %r136, %r138;
	mov.b32 	%f281, %r139;
	cvt.rn.f32.s32 	%f282, %r138;
	fma.rn.f32 	%f283, %f282, 0f34000000, 0f00000000;
	add.f32 	%f284, %f281, 0fBF800000;
	fma.rn.f32 	%f285, %f284, 0fBE055027, 0f3E1039F6;
	fma.rn.f32 	%f286, %f285, %f284, 0fBDF8CDCC;
	fma.rn.f32 	%f287, %f286, %f284, 0f3E0F2955;
	fma.rn.f32 	%f288, %f287, %f284, 0fBE2AD8B9;
	fma.rn.f32 	%f289, %f288, %f284, 0f3E4CED0B;
	fma.rn.f32 	%f290, %f289, %f284, 0fBE7FFF22;
	fma.rn.f32 	%f291, %f290, %f284, 0f3EAAAA78;
	fma.rn.f32 	%f292, %f291, %f284, 0fBF000000;
	mul.f32 	%f293, %f284, %f292;
	fma.rn.f32 	%f294, %f293, %f284, %f284;
	fma.rn.f32 	%f295, %f283, 0f3F317218, %f294;
	setp.gt.u32 	%p36, %r136, 2139095039;
	fma.rn.f32 	%f296, %f280, 0f7F800000, 0f7F800000;
	selp.f32 	%f36, %f296, %f295, %p36;
	setp.ne.s32 	%p37, %r2, 0;
	@%p37 bra 	$L__BB0_51;
	mov.b32 	%r140, 0;
	st.shared.u32 	[_ZZ25softmaxCrossEntropyKernelPfS_S_S_iiE10block_loss], %r140;
$L__BB0_51:
	setp.ne.s32 	%p38, %r2, 0;
	bar.sync 	0;
	neg.f32 	%f297, %f36;
	atom.shared.add.f32 	%f298, [_ZZ25softmaxCrossEntropyKernelPfS_S_S_iiE10block_loss], %f297;
	bar.sync 	0;
	@%p38 bra 	$L__BB0_53;
	ld.shared.f32 	%f299, [_ZZ25softmaxCrossEntropyKernelPfS_S_S_iiE10block_loss];
	cvta.to.global.u64 	%rd40, %rd4;
	atom.global.add.f32 	%f300, [%rd40], %f299;
$L__BB0_53:
	ret;

}


// ===== COMPILED SASS (sm_100) =====

	.target	sm_100

	.elftype	@"ET_EXEC"


//--------------------- .note.nv.tkinfo           --------------------------
	.section	.note.nv.tkinfo,"",@"SHT_NOTE"
	.sectionflags	@"SHF_NOTE_NV_TKINFO"
	.tkinfo
        /*0018*/ 	.word	0x00000002
        /*0030*/ 	.string	""
        /*0030*/ 	.string	"ptxas"
        /*0030*/ 	.string	"Cuda compilation tools, release 13.0, V13.0.88"
        /*0030*/ 	.string	"Build cuda_13.0.r13.0/compiler.36424714_0"
        /*0030*/ 	.string	"-arch sm_100 -m 64 "



//--------------------- .note.nv.cuinfo           --------------------------
	.section	.note.nv.cuinfo,"",@"SHT_NOTE"
	.sectionflags	@"SHF_NOTE_NV_CUINFO"
        /*0018*/ 	.short	0x0002
        /*001a*/ 	.short	0x0064
        /*001c*/ 	.short	0x0082
	.zero		2


//--------------------- .nv.info                  --------------------------
	.section	.nv.info,"",@"SHT_CUDA_INFO"
	.align	4


	//----- nvinfo : EIATTR_REGCOUNT
	.align		4
        /*0000*/ 	.byte	0x04, 0x2f
        /*0002*/ 	.short	(.L_1 - .L_0)
	.align		4
.L_0:
        /*0004*/ 	.word	index@(_Z25softmaxCrossEntropyKernelPfS_S_S_ii)
        /*0008*/ 	.word	0x00000020


	//----- nvinfo : EIATTR_FRAME_SIZE
	.align		4
.L_1:
        /*000c*/ 	.byte	0x04, 0x11
        /*000e*/ 	.short	(.L_3 - .L_2)
	.align		4
.L_2:
        /*0010*/ 	.word	index@($__internal_0_$__cuda_sm3x_div_rn_noftz_f32_slowpath)
        /*0014*/ 	.word	0x00000000


	//----- nvinfo : EIATTR_FRAME_SIZE
	.align		4
.L_3:
        /*0018*/ 	.byte	0x04, 0x11
        /*001a*/ 	.short	(.L_5 - .L_4)
	.align		4
.L_4:
        /*001c*/ 	.word	index@(_Z25softmaxCrossEntropyKernelPfS_S_S_ii)
        /*0020*/ 	.word	0x00000000


	//----- nvinfo : EIATTR_MIN_STACK_SIZE
	.align		4
.L_5:
        /*0024*/ 	.byte	0x04, 0x12
        /*0026*/ 	.short	(.L_7 - .L_6)
	.align		4
.L_6:
        /*0028*/ 	.word	index@(_Z25softmaxCrossEntropyKernelPfS_S_S_ii)
        /*002c*/ 	.word	0x00000000
.L_7:


//--------------------- .nv.compat                --------------------------
	.section	.nv.compat,"",@"SHT_CUDA_COMPAT_INFO"
	.align	4
        /*0000*/ 	.byte	0x02, 0x09, 0x00, 0x00, 0x02, 0x02, 0x01, 0x00, 0x02, 0x05, 0x05, 0x00, 0x03, 0x07, 0x01, 0x01
        /*0010*/ 	.byte	0x02, 0x03, 0x00, 0x00, 0x02, 0x06, 0x01, 0x00, 0x04, 0x0b, 0x08, 0x00, 0x01, 0x00, 0x00, 0x00
        /*0020*/ 	.byte	0x00, 0x00, 0x00, 0x00


//--------------------- .nv.info._Z25softmaxCrossEntropyKernelPfS_S_S_ii --------------------------
	.section	.nv.info._Z25softmaxCrossEntropyKernelPfS_S_S_ii,"",@"SHT_CUDA_INFO"
	.sectionflags	@""
	.align	4


	//----- nvinfo : EIATTR_CUDA_API_VERSION
	.align		4
        /*0000*/ 	.byte	0x04, 0x37
        /*0002*/ 	.short	(.L_9 - .L_8)
.L_8:
        /*0004*/ 	.word	0x00000082


	//----- nvinfo : EIATTR_KPARAM_INFO
	.align		4
.L_9:
        /*0008*/ 	.byte	0x04, 0x17
        /*000a*/ 	.short	(.L_11 - .L_10)
.L_10:
        /*000c*/ 	.word	0x00000000
        /*0010*/ 	.short	0x0005
        /*0012*/ 	.short	0x0024
        /*0014*/ 	.byte	0x00, 0xf0, 0x11, 0x00


	//----- nvinfo : EIATTR_KPARAM_INFO
	.align		4
.L_11:
        /*0018*/ 	.byte	0x04, 0x17
        /*001a*/ 	.short	(.L_13 - .L_12)
.L_12:
        /*001c*/ 	.word	0x00000000
        /*0020*/ 	.short	0x0004
        /*0022*/ 	.short	0x0020
        /*0024*/ 	.byte	0x00, 0xf0, 0x11, 0x00


	//----- nvinfo : EIATTR_KPARAM_INFO
	.align		4
.L_13:
        /*0028*/ 	.byte	0x04, 0x17
        /*002a*/ 	.short	(.L_15 - .L_14)
.L_14:
        /*002c*/ 	.word	0x00000000
        /*0030*/ 	.short	0x0003
        /*0032*/ 	.short	0x0018
        /*0034*/ 	.byte	0x00, 0xf5, 0x21, 0x00


	//----- nvinfo : EIATTR_KPARAM_INFO
	.align		4
.L_15:
        /*0038*/ 	.byte	0x04, 0x17
        /*003a*/ 	.short	(.L_17 - .L_16)
.L_16:
        /*003c*/ 	.word	0x00000000
        /*0040*/ 	.short	0x0002
        /*0042*/ 	.short	0x0010
        /*0044*/ 	.byte	0x00, 0xf5, 0x21, 0x00


	//----- nvinfo : EIATTR_KPARAM_INFO
	.align		4
.L_17:
        /*0048*/ 	.byte	0x04, 0x17
        /*004a*/ 	.short	(.L_19 - .L_18)
.L_18:
        /*004c*/ 	.word	0x00000000
        /*0050*/ 	.short	0x0001
        /*0052*/ 	.short	0x0008
        /*0054*/ 	.byte	0x00, 0xf5, 0x21, 0x00


	//----- nvinfo : EIATTR_KPARAM_INFO
	.align		4
.L_19:
        /*0058*/ 	.byte	0x04, 0x17
        /*005a*/ 	.short	(.L_21 - .L_20)
.L_20:
        /*005c*/ 	.word	0x00000000
        /*0060*/ 	.short	0x0000
        /*0062*/ 	.short	0x0000
        /*0064*/ 	.byte	0x00, 0xf5, 0x21, 0x00


	//----- nvinfo : EIATTR_SPARSE_MMA_MASK
	.align		4
.L_21:
        /*0068*/ 	.byte	0x03, 0x50
        /*006a*/ 	.short	0x0000


	//----- nvinfo : EIATTR_MAXREG_COUNT
	.align		4
        /*006c*/ 	.byte	0x03, 0x1b
        /*006e*/ 	.short	0x00ff


	//----- nvinfo : EIATTR_NUM_BARRIERS
	.align		4
        /*0070*/ 	.byte	0x02, 0x4c
        /*0072*/ 	.byte	0x01
	.zero		1


	//----- nvinfo : EIATTR_MERCURY_ISA_VERSION
	.align		4
        /*0074*/ 	.byte	0x03, 0x5f
        /*0076*/ 	.short	0x0101


	//----- nvinfo : EIATTR_VRC_CTA_INIT_COUNT
	.align		4
        /*0078*/ 	.byte	0x02, 0x4a
	.zero		1
	.zero		1


	//----- nvinfo : EIATTR_EXIT_INSTR_OFFSETS
	.align		4
        /*007c*/ 	.byte	0x04, 0x1c
        /*007e*/ 	.short	(.L_23 - .L_22)


	//   ....[0]....
.L_22:
        /*0080*/ 	.word	0x00000070


	//   ....[1]....
        /*0084*/ 	.word	0x00002aa0


	//   ....[2]....
        /*0088*/ 	.word	0x00002ae0


	//----- nvinfo : EIATTR_CRS_STACK_SIZE
	.align		4
.L_23:
        /*008c*/ 	.byte	0x04, 0x1e
        /*008e*/ 	.short	(.L_25 - .L_24)
.L_24:
        /*0090*/ 	.word	0x00000000


	//----- nvinfo : EIATTR_CBANK_PARAM_SIZE
	.align		4
.L_25:
        /*0094*/ 	.byte	0x03, 0x19
        /*0096*/ 	.short	0x0028


	//----- nvinfo : EIATTR_PARAM_CBANK
	.align		4
        /*0098*/ 	.byte	0x04, 0x0a
        /*009a*/ 	.short	(.L_27 - .L_26)
	.align		4
.L_26:
        /*009c*/ 	.word	index@(.nv.constant0._Z25softmaxCrossEntropyKernelPfS_S_S_ii)
        /*00a0*/ 	.short	0x0380
        /*00a2*/ 	.short	0x0028


	//----- nvinfo : EIATTR_SW_WAR
	.align		4
.L_27:
        /*00a4*/ 	.byte	0x04, 0x36
        /*00a6*/ 	.short	(.L_29 - .L_28)
.L_28:
        /*00a8*/ 	.word	0x00000008
.L_29:


//--------------------- .nv.callgraph             --------------------------
	.section	.nv.callgraph,"",@"SHT_CUDA_CALLGRAPH"
	.align	4
	.sectionentsize	8
	.align		4
        /*0000*/ 	.word	0x00000000
	.align		4
        /*0004*/ 	.word	0xffffffff
	.align		4
        /*0008*/ 	.word	0x00000000
	.align		4
        /*000c*/ 	.word	0xfffffffe
	.align		4
        /*0010*/ 	.word	0x00000000
	.align		4
        /*0014*/ 	.word	0xfffffffd
	.align		4
        /*0018*/ 	.word	0x00000000
	.align		4
        /*001c*/ 	.word	0xfffffffc


//--------------------- .text._Z25softmaxCrossEntropyKernelPfS_S_S_ii --------------------------
	.section	.text._Z25softmaxCrossEntropyKernelPfS_S_S_ii,"ax",@progbits
	.align	128
        .global         _Z25softmaxCrossEntropyKernelPfS_S_S_ii
        .type           _Z25softmaxCrossEntropyKernelPfS_S_S_ii,@function
        .size           _Z25softmaxCrossEntropyKernelPfS_S_S_ii,(.L_x_76 - _Z25softmaxCrossEntropyKernelPfS_S_S_ii)
        .other          _Z25softmaxCrossEntropyKernelPfS_S_S_ii,@"STO_CUDA_ENTRY STV_DEFAULT"
_Z25softmaxCrossEntropyKernelPfS_S_S_ii:
.text._Z25softmaxCrossEntropyKernelPfS_S_S_ii:
[----:B------:R-:W-:Y:S01]  /*0000*/  LDC R1, c[0x0][0x37c] ;  /* 0x0000df00ff017b82 */ /* 0x000fe20000000800 */
[----:B------:R-:W0:Y:S07]  /*0010*/  S2R R20, SR_TID.X ;  /* 0x0000000000147919 */ /* 0x000e2e0000002100 */
[----:B------:R-:W0:Y:S01]  /*0020*/  S2UR UR4, SR_CTAID.X ;  /* 0x00000000000479c3 */ /* 0x000e220000002500 */
[----:B------:R-:W1:Y:S07]  /*0030*/  LDCU UR5, c[0x0][0x3a0] ;  /* 0x00007400ff0577ac */ /* 0x000e6e0008000800 */
[----:B------:R-:W0:Y:S02]  /*0040*/  LDC R7, c[0x0][0x360] ;  /* 0x0000d800ff077b82 */ /* 0x000e240000000800 */
[----:B0-----:R-:W-:-:S05]  /*0050*/  IMAD R6, R7, UR4, R20 ;  /* 0x0000000407067c24 */ /* 0x001fca000f8e0214 */
[----:B-1----:R-:W-:-:S13]  /*0060*/  ISETP.GE.AND P0, PT, R6, UR5, PT ;  /* 0x0000000506007c0c */ /* 0x002fda000bf06270 */
[----:B------:R-:W-:Y:S05]  /*0070*/  @P0 EXIT ;  /* 0x000000000000094d */ /* 0x000fea0003800000 */
[----:B------:R-:W0:Y:S01]  /*0080*/  LDC.64 R2, c[0x0][0x380] ;  /* 0x0000e000ff027b82 */ /* 0x000e220000000a00 */
[----:B------:R-:W1:Y:S01]  /*0090*/  LDCU.64 UR6, c[0x0][0x358] ;  /* 0x00006b00ff0677ac */ /* 0x000e620008000a00 */
[----:B------:R-:W2:Y:S01]  /*00a0*/  LDCU UR4, c[0x0][0x3a4] ;  /* 0x00007480ff0477ac */ /* 0x000ea20008000800 */
[----:B0-----:R-:W-:-:S05]  /*00b0*/  IMAD.WIDE R2, R6, 0x4, R2 ;  /* 0x0000000406027825 */ /* 0x001fca00078e0202 */
[----:B-1----:R0:W5:Y:S01]  /*00c0*/  LDG.E R19, desc[UR6][R2.64] ;  /* 0x0000000602137981 */ /* 0x002162000c1e1900 */
[----:B--2---:R-:W-:Y:S01]  /*00d0*/  MOV R21, UR4 ;  /* 0x0000000400157c02 */ /* 0x004fe20008000f00 */
[----:B------:R-:W-:Y:S03]  /*00e0*/  BSSY.RECONVERGENT B0, `(.L_x_0) ;  /* 0x000007e000007945 */ /* 0x000fe60003800200 */
[----:B------:R-:W-:-:S13]  /*00f0*/  ISETP.GE.AND P0, PT, R20, R21, PT ;  /* 0x000000151400720c */ /* 0x000fda0003f06270 */
[----:B0-----:R-:W-:Y:S05]  /*0100*/  @P0 BRA `(.L_x_1) ;  /* 0x0000000400ec0947 */ /* 0x001fea0003800000 */
[C---:B------:R-:W-:Y:S01]  /*0110*/  IADD3 R0, PT, PT, R21.reuse, -0x1, RZ ;  /* 0xffffffff15007810 */ /* 0x040fe20007ffe0ff */
[----:B------:R-:W-:Y:S01]  /*0120*/  IMAD R6, R6, R21, RZ ;  /* 0x0000001506067224 */ /* 0x000fe200078e02ff */
[C---:B------:R-:W-:Y:S02]  /*0130*/  LOP3.LUT R5, R21.reuse, 0xfffffff8, RZ, 0xc0, !PT ;  /* 0xfffffff815057812 */ /* 0x040fe400078ec0ff */
[----:B------:R-:W-:Y:S02]  /*0140*/  ISETP.GE.U32.AND P0, PT, R0, 0x7, PT ;  /* 0x000000070000780c */ /* 0x000fe40003f06070 */
[C---:B------:R-:W-:Y:S01]  /*0150*/  LOP3.LUT R4, R21.reuse, 0x7, RZ, 0xc0, !PT ;  /* 0x0000000715047812 */ /* 0x040fe200078ec0ff */
[----:B------:R-:W-:Y:S01]  /*0160*/  IMAD.MOV R0, RZ, RZ, -R5 ;  /* 0x000000ffff007224 */ /* 0x000fe200078e0a05 */
[----:B------:R-:W-:Y:S02]  /*0170*/  LOP3.LUT R3, R21, 0x3, RZ, 0xc0, !PT ;  /* 0x0000000315037812 */ /* 0x000fe400078ec0ff */
[----:B------:R-:W-:-:S07]  /*0180*/  MOV R2, R20 ;  /* 0x0000001400027202 */ /* 0x000fce0000000f00 */
.L_x_6:
[----:B------:R-:W-:Y:S01]  /*0190*/  CS2R R12, SRZ ;  /* 0x00000000000c7805 */ /* 0x000fe2000001ff00 */
[----:B------:R-:W-:Y:S06]  /*01a0*/  @!P0 BRA `(.L_x_2) ;  /* 0x0000000000b88947 */ /* 0x000fec0003800000 */
[----:B------:R-:W-:Y:S01]  /*01b0*/  HFMA2 R12, -RZ, RZ, 0, 0 ;  /* 0x00000000ff0c7431 */ /* 0x000fe200000001ff */
[----:B------:R-:W-:Y:S01]  /*01c0*/  MOV R8, R6 ;  /* 0x0000000600087202 */ /* 0x000fe20000000f00 */
[----:B------:R-:W-:Y:S01]  /*01d0*/  IMAD.MOV.U32 R9, RZ, RZ, R2 ;  /* 0x000000ffff097224 */ /* 0x000fe200078e0002 */
[----:B------:R-:W-:-:S07]  /*01e0*/  MOV R18, R0 ;  /* 0x0000000000127202 */ /* 0x000fce0000000f00 */
.L_x_3:
[----:B------:R-:W0:Y:S08]  /*01f0*/  LDC.64 R10, c[0x0][0x388] ;  /* 0x0000e200ff0a7b82 */ /* 0x000e300000000a00 */
[----:B------:R-:W1:Y:S08]  /*0200*/  LDC.64 R22, c[0x0][0x390] ;  /* 0x0000e400ff167b82 */ /* 0x000e700000000a00 */
[----:B------:R-:W2:Y:S01]  /*0210*/  LDC R21, c[0x0][0x3a4] ;  /* 0x0000e900ff157b82 */ /* 0x000ea20000000800 */
[----:B0-----:R-:W-:-:S05]  /*0220*/  IMAD.WIDE R10, R8, 0x4, R10 ;  /* 0x00000004080a7825 */ /* 0x001fca00078e020a */
[----:B------:R-:W3:Y:S01]  /*0230*/  LDG.E R13, desc[UR6][R10.64] ;  /* 0x000000060a0d7981 */ /* 0x000ee2000c1e1900 */
[----:B-1----:R-:W-:-:S03]  /*0240*/  IMAD.WIDE R22, R9, 0x4, R22 ;  /* 0x0000000409167825 */ /* 0x002fc600078e0216 */
[----:B------:R-:W4:Y:S04]  /*0250*/  LDG.E R16, desc[UR6][R10.64+0x4] ;  /* 0x000004060a107981 */ /* 0x000f28000c1e1900 */
[----:B------:R2:W3:Y:S04]  /*0260*/  LDG.E R28, desc[UR6][R22.64] ;  /* 0x00000006161c7981 */ /* 0x0004e8000c1e1900 */
[----:B------:R-:W4:Y:S01]  /*0270*/  LDG.E R26, desc[UR6][R10.64+0x8] ;  /* 0x000008060a1a7981 */ /* 0x000f22000c1e1900 */
[----:B--2---:R-:W-:-:S05]  /*0280*/  IMAD.WIDE R22, R21, 0x4, R22 ;  /* 0x0000000415167825 */ /* 0x004fca00078e0216 */
[----:B------:R-:W4:Y:S01]  /*0290*/  LDG.E R17, desc[UR6][R22.64] ;  /* 0x0000000616117981 */ /* 0x000f22000c1e1900 */
[----:B------:R-:W-:-:S05]  /*02a0*/  IMAD.WIDE R24, R21, 0x4, R22 ;  /* 0x0000000415187825 */ /* 0x000fca00078e0216 */
[----:B------:R-:W2:Y:S01]  /*02b0*/  LDG.E R27, desc[UR6][R24.64] ;  /* 0x00000006181b7981 */ /* 0x000ea2000c1e1900 */
[----:B------:R-:W-:-:S03]  /*02c0*/  IMAD.WIDE R14, R21, 0x4, R24 ;  /* 0x00000004150e7825 */ /* 0x000fc600078e0218 */
[----:B------:R-:W2:Y:S01]  /*02d0*/  LDG.E R25, desc[UR6][R10.64+0x14] ;  /* 0x000014060a197981 */ /* 0x000ea2000c1e1900 */
[----:B---3--:R-:W-:Y:S01]  /*02e0*/  FFMA R29, R13, R28, R12 ;  /* 0x0000001c0d1d7223 */ /* 0x008fe2000000000c */
[C---:B------:R-:W-:Y:S02]  /*02f0*/  IMAD.WIDE R12, R21.reuse, 0x4, R14 ;  /* 0x00000004150c7825 */ /* 0x040fe400078e020e */
[----:B------:R4:W3:Y:S02]  /*0300*/  LDG.E R28, desc[UR6][R14.64] ;  /* 0x000000060e1c7981 */ /* 0x0008e4000c1e1900 */
[----:B----4-:R-:W-:Y:S01]  /*0310*/  FFMA R15, R16, R17, R29 ;  /* 0x00000011100f7223 */ /* 0x010fe2000000001d */
[C---:B------:R-:W-:Y:S01]  /*0320*/  IMAD.WIDE R16, R21.reuse, 0x4, R12 ;  /* 0x0000000415107825 */ /* 0x040fe200078e020c */
[----:B------:R-:W3:Y:S03]  /*0330*/  LDG.E R29, desc[UR6][R10.64+0xc] ;  /* 0x00000c060a1d7981 */ /* 0x000ee6000c1e1900 */
[----:B--2---:R-:W-:Y:S01]  /*0340*/  FFMA R26, R26, R27, R15 ;  /* 0x0000001b1a1a7223 */ /* 0x004fe2000000000f */
[----:B------:R-:W2:Y:S01]  /*0350*/  LDG.E R12, desc[UR6][R12.64] ;  /* 0x000000060c0c7981 */ /* 0x000ea2000c1e1900 */
[----:B------:R-:W-:-:S03]  /*0360*/  IMAD.WIDE R22, R21, 0x4, R16 ;  /* 0x0000000415167825 */ /* 0x000fc600078e0210 */
[----:B------:R-:W2:Y:S04]  /*0370*/  LDG.E R27, desc[UR6][R10.64+0x10] ;  /* 0x000010060a1b7981 */ /* 0x000ea8000c1e1900 */
[----:B------:R-:W4:Y:S01]  /*0380*/  LDG.E R16, desc[UR6][R16.64] ;  /* 0x0000000610107981 */ /* 0x000f22000c1e1900 */
[----:B------:R-:W-:-:S03]  /*0390*/  IMAD.WIDE R14, R21, 0x4, R22 ;  /* 0x00000004150e7825 */ /* 0x000fc600078e0216 */
[----:B------:R-:W4:Y:S04]  /*03a0*/  LDG.E R24, desc[UR6][R22.64] ;  /* 0x0000000616187981 */ /* 0x000f28000c1e1900 */
[----:B------:R-:W4:Y:S04]  /*03b0*/  LDG.E R13, desc[UR6][R10.64+0x18] ;  /* 0x000018060a0d7981 */ /* 0x000f28000c1e1900 */
[----:B------:R-:W4:Y:S04]  /*03c0*/  LDG.E R17, desc[UR6][R10.64+0x1c] ;  /* 0x00001c060a117981 */ /* 0x000f28000c1e1900 */
[----:B------:R-:W4:Y:S01]  /*03d0*/  LDG.E R14, desc[UR6][R14.64] ;  /* 0x000000060e0e7981 */ /* 0x000f22000c1e1900 */
[----:B------:R-:W-:-:S04]  /*03e0*/  IADD3 R18, PT, PT, R18, 0x8, RZ ;  /* 0x0000000812127810 */ /* 0x000fc80007ffe0ff */
[----:B------:R-:W-:Y:S01]  /*03f0*/  ISETP.NE.AND P1, PT, R18, RZ, PT ;  /* 0x000000ff1200720c */ /* 0x000fe20003f25270 */
[----:B------:R-:W-:Y:S01]  /*0400*/  VIADD R8, R8, 0x8 ;  /* 0x0000000808087836 */ /* 0x000fe20000000000 */
[----:B------:R-:W-:Y:S01]  /*0410*/  LEA R9, R21, R9, 0x3 ;  /* 0x0000000915097211 */ /* 0x000fe200078e18ff */
[----:B---3--:R-:W-:-:S04]  /*0420*/  FFMA R26, R29, R28, R26 ;  /* 0x0000001c1d1a7223 */ /* 0x008fc8000000001a */
[----:B--2---:R-:W-:-:S04]  /*0430*/  FFMA R12, R27, R12, R26 ;  /* 0x0000000c1b0c7223 */ /* 0x004fc8000000001a */
[----:B----4-:R-:W-:-:S04]  /*0440*/  FFMA R12, R25, R16, R12 ;  /* 0x00000010190c7223 */ /* 0x010fc8000000000c */
[----:B------:R-:W-:-:S04]  /*0450*/  FFMA R12, R13, R24, R12 ;  /* 0x000000180d0c7223 */ /* 0x000fc8000000000c */
[----:B------:R-:W-:Y:S01]  /*0460*/  FFMA R12, R17, R14, R12 ;  /* 0x0000000e110c7223 */ /* 0x000fe2000000000c */
[----:B------:R-:W-:Y:S06]  /*0470*/  @P1 BRA `(.L_x_3) ;  /* 0xfffffffc005c1947 */ /* 0x000fec000383ffff */
[----:B------:R-:W-:-:S07]  /*0480*/  MOV R13, R5 ;  /* 0x00000005000d7202 */ /* 0x000fce0000000f00 */
.L_x_2:
[----:B------:R-:W-:-:S13]  /*0490*/  ISETP.NE.AND P1, PT, R4, RZ, PT ;  /* 0x000000ff0400720c */ /* 0x000fda0003f25270 */
[----:B------:R-:W-:Y:S05]  /*04a0*/  @!P1 BRA `(.L_x_4) ;  /* 0x0000000000d89947 */ /* 0x000fea0003800000 */
[----:B------:R-:W-:Y:S02]  /*04b0*/  IADD3 R8, PT, PT, R4, -0x1, RZ ;  /* 0xffffffff04087810 */ /* 0x000fe40007ffe0ff */
[----:B------:R-:W-:Y:S02]  /*04c0*/  ISETP.NE.AND P2, PT, R3, RZ, PT ;  /* 0x000000ff0300720c */ /* 0x000fe40003f45270 */
[----:B------:R-:W-:-:S13]  /*04d0*/  ISETP.GE.U32.AND P1, PT, R8, 0x3, PT ;  /* 0x000000030800780c */ /* 0x000fda0003f26070 */
[----:B------:R-:W-:Y:S05]  /*04e0*/  @!P1 BRA `(.L_x_5) ;  /* 0x00000000005c9947 */ /* 0x000fea0003800000 */
[----:B------:R-:W0:Y:S01]  /*04f0*/  LDC R23, c[0x0][0x3a4] ;  /* 0x0000e900ff177b82 */ /* 0x000e220000000800 */
[----:B------:R-:W-:-:S07]  /*0500*/  IADD3 R15, PT, PT, R6, R13, RZ ;  /* 0x0000000d060f7210 */ /* 0x000fce0007ffe0ff */
[----:B------:R-:W1:Y:S08]  /*0510*/  LDC.64 R8, c[0x0][0x390] ;  /* 0x0000e400ff087b82 */ /* 0x000e700000000a00 */
[----:B------:R-:W2:Y:S01]  /*0520*/  LDC.64 R10, c[0x0][0x388] ;  /* 0x0000e200ff0a7b82 */ /* 0x000ea20000000a00 */
[----:B0-----:R-:W-:-:S04]  /*0530*/  IMAD R17, R13, R23, R2 ;  /* 0x000000170d117224 */ /* 0x001fc800078e0202 */
[----:B-1----:R-:W-:-:S04]  /*0540*/  IMAD.WIDE R8, R17, 0x4, R8 ;  /* 0x0000000411087825 */ /* 0x002fc800078e0208 */
[----:B--2---:R-:W-:-:S04]  /*0550*/  IMAD.WIDE R10, R15, 0x4, R10 ;  /* 0x000000040f0a7825 */ /* 0x004fc800078e020a */
[C---:B------:R-:W-:Y:S01]  /*0560*/  IMAD.WIDE R14, R23.reuse, 0x4, R8 ;  /* 0x00000004170e7825 */ /* 0x040fe200078e0208 */
[----:B------:R-:W2:Y:S04]  /*0570*/  LDG.E R21, desc[UR6][R10.64] ;  /* 0x000000060a157981 */ /* 0x000ea8000c1e1900 */
[----:B------:R-:W2:Y:S01]  /*0580*/  LDG.E R8, desc[UR6][R8.64] ;  /* 0x0000000608087981 */ /* 0x000ea2000c1e1900 */
[----:B------:R-:W-:-:S03]  /*0590*/  IMAD.WIDE R16, R23, 0x4, R14 ;  /* 0x0000000417107825 */ /* 0x000fc600078e020e */
[----:B------:R-:W3:Y:S04]  /*05a0*/  LDG.E R14, desc[UR6][R14.64] ;  /* 0x000000060e0e7981 */ /* 0x000ee8000c1e1900 */
[----:B------:R-:W3:Y:S01]  /*05b0*/  LDG.E R18, desc[UR6][R10.64+0x4] ;  /* 0x000004060a127981 */ /* 0x000ee2000c1e1900 */
[----:B------:R-:W-:-:S03]  /*05c0*/  IMAD.WIDE R22, R23, 0x4, R16 ;  /* 0x0000000417167825 */ /* 0x000fc600078e0210 */
[----:B------:R-:W4:Y:S04]  /*05d0*/  LDG.E R24, desc[UR6][R16.64] ;  /* 0x0000000610187981 */ /* 0x000f28000c1e1900 */
[----:B------:R-:W4:Y:S04]  /*05e0*/  LDG.E R25, desc[UR6][R10.64+0x8] ;  /* 0x000008060a197981 */ /* 0x000f28000c1e1900 */
[----:B------:R-:W4:Y:S04]  /*05f0*/  LDG.E R27, desc[UR6][R10.64+0xc] ;  /* 0x00000c060a1b7981 */ /* 0x000f28000c1e1900 */
[----:B------:R-:W4:Y:S01]  /*0600*/  LDG.E R22, desc[UR6][R22.64] ;  /* 0x0000000616167981 */ /* 0x000f22000c1e1900 */
[----:B------:R-:W-:-:S02]  /*0610*/  VIADD R13, R13, 0x4 ;  /* 0x000000040d0d7836 */ /* 0x000fc40000000000 */
[----:B--2---:R-:W-:-:S04]  /*0620*/  FFMA R21, R21, R8, R12 ;  /* 0x0000000815157223 */ /* 0x004fc8000000000c */
[----:B---3--:R-:W-:-:S04]  /*0630*/  FFMA R18, R18, R14, R21 ;  /* 0x0000000e12127223 */ /* 0x008fc80000000015 */
[----:B----4-:R-:W-:-:S04]  /*0640*/  FFMA R18, R25, R24, R18 ;  /* 0x0000001819127223 */ /* 0x010fc80000000012 */
[----:B------:R-:W-:-:S07]  /*0650*/  FFMA R12, R27, R22, R18 ;  /* 0x000000161b0c7223 */ /* 0x000fce0000000012 */
.L_x_5:
[----:B------:R-:W-:Y:S05]  /*0660*/  @!P2 BRA `(.L_x_4) ;  /* 0x000000000068a947 */ /* 0x000fea0003800000 */
[----:B------:R-:W0:Y:S01]  /*0670*/  LDC R23, c[0x0][0x3a4] ;  /* 0x0000e900ff177b82 */ /* 0x000e220000000800 */
[----:B------:R-:W-:-:S13]  /*0680*/  ISETP.NE.AND P1, PT, R3, 0x1, PT ;  /* 0x000000010300780c */ /* 0x000fda0003f25270 */
[----:B------:R-:W1:Y:S01]  /*0690*/  @P1 LDC.64 R16, c[0x0][0x390] ;  /* 0x0000e400ff101b82 */ /* 0x000e620000000a00 */
[----:B------:R-:W-:-:S07]  /*06a0*/  @P1 IADD3 R21, PT, PT, R6, R13, RZ ;  /* 0x0000000d06151210 */ /* 0x000fce0007ffe0ff */
[----:B------:R-:W2:Y:S01]  /*06b0*/  @P1 LDC.64 R8, c[0x0][0x388] ;  /* 0x0000e200ff081b82 */ /* 0x000ea20000000a00 */
[----:B0-----:R-:W-:Y:S01]  /*06c0*/  LOP3.LUT P2, RZ, R23, 0x1, RZ, 0xc0, !PT ;  /* 0x0000000117ff7812 */ /* 0x001fe2000784c0ff */
[C---:B------:R-:W-:Y:S01]  /*06d0*/  @P1 IMAD R25, R13.reuse, R23, R2 ;  /* 0x000000170d191224 */ /* 0x040fe200078e0202 */
[----:B------:R-:W-:-:S11]  /*06e0*/  @P1 IADD3 R13, PT, PT, R13, 0x2, RZ ;  /* 0x000000020d0d1810 */ /* 0x000fd60007ffe0ff */
[----:B------:R-:W0:Y:S01]  /*06f0*/  @P2 LDC.64 R10, c[0x0][0x388] ;  /* 0x0000e200ff0a2b82 */ /* 0x000e220000000a00 */
[----:B-1----:R-:W-:Y:S01]  /*0700*/  @P1 IMAD.WIDE R16, R25, 0x4, R16 ;  /* 0x0000000419101825 */ /* 0x002fe200078e0210 */
[----:B------:R-:W-:-:S03]  /*0710*/  @P2 IADD3 R25, PT, PT, R6, R13, RZ ;  /* 0x0000000d06192210 */ /* 0x000fc60007ffe0ff */
[----:B------:R-:W-:-:S03]  /*0720*/  @P2 IMAD R27, R13, R23, R2 ;  /* 0x000000170d1b2224 */ /* 0x000fc600078e0202 */
[----:B------:R-:W1:Y:S01]  /*0730*/  @P2 LDC.64 R14, c[0x0][0x390] ;  /* 0x0000e400ff0e2b82 */ /* 0x000e620000000a00 */
[----:B--2---:R-:W-:Y:S01]  /*0740*/  @P1 IMAD.WIDE R8, R21, 0x4, R8 ;  /* 0x0000000415081825 */ /* 0x004fe200078e0208 */
[----:B------:R-:W2:Y:S03]  /*0750*/  @P1 LDG.E R13, desc[UR6][R16.64] ;  /* 0x00000006100d1981 */ /* 0x000ea6000c1e1900 */
[----:B------:R-:W-:Y:S01]  /*0760*/  @P1 IMAD.WIDE R22, R23, 0x4, R16 ;  /* 0x0000000417161825 */ /* 0x000fe200078e0210 */
[----:B------:R-:W2:Y:S04]  /*0770*/  @P1 LDG.E R21, desc[UR6][R8.64] ;  /* 0x0000000608151981 */ /* 0x000ea8000c1e1900 */
[----:B------:R-:W3:Y:S04]  /*0780*/  @P1 LDG.E R18, desc[UR6][R8.64+0x4] ;  /* 0x0000040608121981 */ /* 0x000ee8000c1e1900 */
[----:B------:R-:W3:Y:S01]  /*0790*/  @P1 LDG.E R22, desc[UR6][R22.64] ;  /* 0x0000000616161981 */ /* 0x000ee2000c1e1900 */
[----:B0-----:R-:W-:-:S06]  /*07a0*/  @P2 IMAD.WIDE R10, R25, 0x4, R10 ;  /* 0x00000004190a2825 */ /* 0x001fcc00078e020a */
[----:B------:R-:W4:Y:S01]  /*07b0*/  @P2 LDG.E R11, desc[UR6][R10.64] ;  /* 0x000000060a0b2981 */ /* 0x000f22000c1e1900 */
[----:B-1----:R-:W-:-:S06]  /*07c0*/  @P2 IMAD.WIDE R14, R27, 0x4, R14 ;  /* 0x000000041b0e2825 */ /* 0x002fcc00078e020e */
[----:B------:R-:W4:Y:S01]  /*07d0*/  @P2 LDG.E R14, desc[UR6][R14.64] ;  /* 0x000000060e0e2981 */ /* 0x000f22000c1e1900 */
[----:B--2---:R-:W-:-:S04]  /*07e0*/  @P1 FFMA R13, R21, R13, R12 ;  /* 0x0000000d150d1223 */ /* 0x004fc8000000000c */
[----:B---3--:R-:W-:-:S04]  /*07f0*/  @P1 FFMA R12, R18, R22, R13 ;  /* 0x00000016120c1223 */ /* 0x008fc8000000000d */
[----:B----4-:R-:W-:-:S07]  /*0800*/  @P2 FFMA R12, R11, R14, R12 ;  /* 0x0000000e0b0c2223 */ /* 0x010fce000000000c */
.L_x_4:
[----:B------:R-:W0:Y:S01]  /*0810*/  S2UR UR5, SR_CgaCtaId ;  /* 0x00000000000579c3 */ /* 0x000e220000008800 */
[----:B------:R-:W1:Y:S01]  /*0820*/  LDCU UR8, c[0x0][0x3a4] ;  /* 0x00007480ff0877ac */ /* 0x000e620008000800 */
[----:B------:R-:W-:Y:S02]  /*0830*/  UMOV UR4, 0x400 ;  /* 0x0000040000047882 */ /* 0x000fe40000000000 */
[----:B------:R-:W-:Y:S01]  /*0840*/  UIADD3 UR4, UPT, UPT, UR4, 0x10, URZ ;  /* 0x0000001004047890 */ /* 0x000fe2000fffe0ff */
[----:B-1----:R-:W-:-:S03]  /*0850*/  IMAD.U32 R21, RZ, RZ, UR8 ;  /* 0x00000008ff157e24 */ /* 0x002fc6000f8e00ff */
[----:B0-----:R-:W-:-:S06]  /*0860*/  ULEA UR4, UR5, UR4, 0x18 ;  /* 0x0000000405047291 */ /* 0x001fcc000f8ec0ff */
[----:B------:R-:W-:Y:S02]  /*0870*/  LEA R9, R2, UR4, 0x2 ;  /* 0x0000000402097c11 */ /* 0x000fe4000f8e10ff */
[----:B------:R-:W-:-:S03]  /*0880*/  IADD3 R2, PT, PT, R7, R2, RZ ;  /* 0x0000000207027210 */ /* 0x000fc60007ffe0ff */
[----:B------:R0:W-:Y:S01]  /*0890*/  STS [R9], R12 ;  /* 0x0000000c09007388 */ /* 0x0001e20000000800 */
[----:B------:R-:W-:-:S13]  /*08a0*/  ISETP.GE.AND P1, PT, R2, R21, PT ;  /* 0x000000150200720c */ /* 0x000fda0003f26270 */
[----:B0-----:R-:W-:Y:S05]  /*08b0*/  @!P1 BRA `(.L_x_6) ;  /* 0xfffffff800349947 */ /* 0x001fea000383ffff */
.L_x_1:
[----:B------:R-:W-:Y:S05]  /*08c0*/  BSYNC.RECONVERGENT B0 ;  /* 0x0000000000007941 */ /* 0x000fea0003800200 */
.L_x_0:
[----:B------:R-:W-:Y:S01]  /*08d0*/  BAR.SYNC.DEFER_BLOCKING 0x0 ;  /* 0x0000000000007b1d */ /* 0x000fe20000010000 */
[----:B------:R-:W-:Y:S01]  /*08e0*/  ISETP.GE.AND P0, PT, R21, 0x1, PT ;  /* 0x000000011500780c */ /* 0x000fe20003f06270 */
[----:B------:R-:W-:-:S04]  /*08f0*/  HFMA2 R0, -RZ, RZ, -598.5, 40320 ;  /* 0xe0ad78ecff007431 */ /* 0x000fc800000001ff */
[----:B------:R-:W-:Y:S08]  /*0900*/  BSSY.RECONVERGENT B0, `(.L_x_7) ;  /* 0x0000054000007945 */ /* 0x000ff00003800200 */
[----:B------:R-:W-:Y:S05]  /*0910*/  @!P0 BRA `(.L_x_8) ;  /* 0x0000000400488947 */ /* 0x000fea0003800000 */
[C---:B------:R-:W-:Y:S01]  /*0920*/  IADD3 R0, PT, PT, R21.reuse, -0x1, RZ ;  /* 0xffffffff15007810 */ /* 0x040fe20007ffe0ff */
[----:B------:R-:W-:Y:S01]  /*0930*/  BSSY.RECONVERGENT B1, `(.L_x_9) ;  /* 0x0000020000017945 */ /* 0x000fe20003800200 */
[----:B------:R-:W-:Y:S02]  /*0940*/  LOP3.LUT R17, R21, 0xf, RZ, 0xc0, !PT ;  /* 0x0000000f15117812 */ /* 0x000fe400078ec0ff */
[----:B------:R-:W-:Y:S01]  /*0950*/  ISETP.GE.U32.AND P1, PT, R0, 0xf, PT ;  /* 0x0000000f0000780c */ /* 0x000fe20003f26070 */
[----:B------:R-:W-:Y:S01]  /*0960*/  IMAD.MOV.U32 R0, RZ, RZ, -0x1f528714 ;  /* 0xe0ad78ecff007424 */ /* 0x000fe200078e00ff */
[----:B------:R-:W-:Y:S02]  /*0970*/  ISETP.NE.AND P2, PT, R17, RZ, PT ;  /* 0x000000ff1100720c */ /* 0x000fe40003f45270 */
[----:B------:R-:W-:-:S09]  /*0980*/  MOV R2, RZ ;  /* 0x000000ff00027202 */ /* 0x000fd20000000f00 */
[----:B------:R-:W-:Y:S05]  /*0990*/  @!P1 BRA `(.L_x_10) ;  /* 0x0000000000649947 */ /* 0x000fea0003800000 */
[----:B------:R-:W0:Y:S01]  /*09a0*/  S2UR UR5, SR_CgaCtaId ;  /* 0x00000000000579c3 */ /* 0x000e220000008800 */
[----:B------:R-:W-:Y:S01]  /*09b0*/  UMOV UR4, 0x400 ;  /* 0x0000040000047882 */ /* 0x000fe20000000000 */
[----:B------:R-:W-:Y:S01]  /*09c0*/  LOP3.LUT R2, R21, 0x7ffffff0, RZ, 0xc0, !PT ;  /* 0x7ffffff015027812 */ /* 0x000fe200078ec0ff */
[----:B------:R-:W-:Y:S01]  /*09d0*/  UIADD3 UR4, UPT, UPT, UR4, 0x10, URZ ;  /* 0x0000001004047890 */ /* 0x000fe2000fffe0ff */
[----:B------:R-:W-:Y:S02]  /*09e0*/  MOV R0, 0xe0ad78ec ;  /* 0xe0ad78ec00007802 */ /* 0x000fe40000000f00 */
[----:B------:R-:W-:Y:S01]  /*09f0*/  IADD3 R3, PT, PT, -R2, RZ, RZ ;  /* 0x000000ff02037210 */ /* 0x000fe20007ffe1ff */
[----:B0-----:R-:W-:-:S04]  /*0a00*/  ULEA UR4, UR5, UR4, 0x18 ;  /* 0x0000000405047291 */ /* 0x001fc8000f8ec0ff */
[----:B------:R-:W-:-:S06]  /*0a10*/  UIADD3 UR4, UPT, UPT, UR4, 0x20, URZ ;  /* 0x0000002004047890 */ /* 0x000fcc000fffe0ff */
[----:B------:R-:W-:-:S07]  /*0a20*/  IMAD.U32 R16, RZ, RZ, UR4 ;  /* 0x00000004ff107e24 */ /* 0x000fce000f8e00ff */
.L_x_11:
[----:B------:R-:W0:Y:S01]  /*0a30*/  LDS.128 R4, [R16+-0x20] ;  /* 0xffffe00010047984 */ /* 0x000e220000000c00 */
[----:B------:R-:W-:-:S03]  /*0a40*/  IADD3 R3, PT, PT, R3, 0x10, RZ ;  /* 0x0000001003037810 */ /* 0x000fc60007ffe0ff */
[----:B------:R-:W1:Y:S01]  /*0a50*/  LDS.128 R8, [R16+-0x10] ;  /* 0xfffff00010087984 */ /* 0x000e620000000c00 */
[----:B------:R-:W-:-:S03]  /*0a60*/  ISETP.NE.AND P1, PT, R3, RZ, PT ;  /* 0x000000ff0300720c */ /* 0x000fc60003f25270 */
[----:B------:R-:W2:Y:S04]  /*0a70*/  LDS.128 R12, [R16] ;  /* 0x00000000100c7984 */ /* 0x000ea80000000c00 */
[----:B------:R3:W4:Y:S02]  /*0a80*/  LDS.128 R24, [R16+0x10] ;  /* 0x0000100010187984 */ /* 0x0007240000000c00 */
[----:B---3--:R-:W-:Y:S02]  /*0a90*/  IADD3 R16, PT, PT, R16, 0x40, RZ ;  /* 0x0000004010107810 */ /* 0x008fe40007ffe0ff */
[----:B0-----:R-:W-:-:S04]  /*0aa0*/  FMNMX3 R4, R0, R4, R5, !PT ;  /* 0x0000000400047276 */ /* 0x001fc80007800005 */
[----:B------:R-:W-:-:S04]  /*0ab0*/  FMNMX3 R4, R4, R6, R7, !PT ;  /* 0x0000000604047276 */ /* 0x000fc80007800007 */
[----:B-1----:R-:W-:-:S04]  /*0ac0*/  FMNMX3 R4, R4, R8, R9, !PT ;  /* 0x0000000804047276 */ /* 0x002fc80007800009 */
[----:B------:R-:W-:-:S04]  /*0ad0*/  FMNMX3 R4, R4, R10, R11, !PT ;  /* 0x0000000a04047276 */ /* 0x000fc8000780000b */
[----:B--2---:R-:W-:-:S04]  /*0ae0*/  FMNMX3 R4, R4, R12, R13, !PT ;  /* 0x0000000c04047276 */ /* 0x004fc8000780000d */
[----:B------:R-:W-:-:S04]  /*0af0*/  FMNMX3 R4, R4, R14, R15, !PT ;  /* 0x0000000e04047276 */ /* 0x000fc8000780000f */
[----:B----4-:R-:W-:-:S04]  /*0b00*/  FMNMX3 R4, R4, R24, R25, !PT ;  /* 0x0000001804047276 */ /* 0x010fc80007800019 */
[----:B------:R-:W-:Y:S01]  /*0b10*/  FMNMX3 R0, R4, R26, R27, !PT ;  /* 0x0000001a04007276 */ /* 0x000fe2000780001b */
[----:B------:R-:W-:Y:S06]  /*0b20*/  @P1 BRA `(.L_x_11) ;  /* 0xfffffffc00c01947 */ /* 0x000fec000383ffff */
.L_x_10:
[----:B------:R-:W-:Y:S05]  /*0b30*/  BSYNC.RECONVERGENT B1 ;  /* 0x0000000000017941 */ /* 0x000fea0003800200 */
.L_x_9:
[----:B------:R-:W-:Y:S05]  /*0b40*/  @!P2 BRA `(.L_x_8) ;  /* 0x0000000000bca947 */ /* 0x000fea0003800000 */
[----:B------:R-:W-:Y:S01]  /*0b50*/  ISETP.GE.U32.AND P1, PT, R17, 0x8, PT ;  /* 0x000000081100780c */ /* 0x000fe20003f26070 */
[----:B------:R-:W-:Y:S01]  /*0b60*/  BSSY.RECONVERGENT B1, `(.L_x_12) ;  /* 0x0000010000017945 */ /* 0x000fe20003800200 */
[----:B------:R-:W-:-:S04]  /*0b70*/  LOP3.LUT R12, R21, 0x7, RZ, 0xc0, !PT ;  /* 0x00000007150c7812 */ /* 0x000fc800078ec0ff */
[----:B------:R-:W-:-:S07]  /*0b80*/  ISETP.NE.AND P2, PT, R12, RZ, PT ;  /* 0x000000ff0c00720c */ /* 0x000fce0003f45270 */
[----:B------:R-:W-:Y:S06]  /*0b90*/  @!P1 BRA `(.L_x_13) ;  /* 0x0000000000309947 */ /* 0x000fec0003800000 */
[----:B------:R-:W0:Y:S01]  /*0ba0*/  S2UR UR5, SR_CgaCtaId ;  /* 0x00000000000579c3 */ /* 0x000e220000008800 */
[----:B------:R-:W-:Y:S02]  /*0bb0*/  UMOV UR4, 0x400 ;  /* 0x0000040000047882 */ /* 0x000fe40000000000 */
[----:B------:R-:W-:-:S04]  /*0bc0*/  UIADD3 UR4, UPT, UPT, UR4, 0x10, URZ ;  /* 0x0000001004047890 */ /* 0x000fc8000fffe0ff */
[----:B0-----:R-:W-:-:S06]  /*0bd0*/  ULEA UR4, UR5, UR4, 0x18 ;  /* 0x0000000405047291 */ /* 0x001fcc000f8ec0ff */
[C---:B------:R-:W-:Y:S02]  /*0be0*/  LEA R3, R2.reuse, UR4, 0x2 ;  /* 0x0000000402037c11 */ /* 0x040fe4000f8e10ff */
[----:B------:R-:W-:-:S03]  /*0bf0*/  IADD3 R2, PT, PT, R2, 0x8, RZ ;  /* 0x0000000802027810 */ /* 0x000fc60007ffe0ff */
[----:B------:R-:W0:Y:S04]  /*0c00*/  LDS.128 R4, [R3] ;  /* 0x0000000003047984 */ /* 0x000e280000000c00 */
[----:B------:R-:W1:Y:S01]  /*0c10*/  LDS.128 R8, [R3+0x10] ;  /* 0x0000100003087984 */ /* 0x000e620000000c00 */
[----:B0-----:R-:W-:-:S04]  /*0c20*/  FMNMX3 R4, R0, R4, R5, !PT ;  /* 0x0000000400047276 */ /* 0x001fc80007800005 */
[----:B------:R-:W-:-:S04]  /*0c30*/  FMNMX3 R4, R4, R6, R7, !PT ;  /* 0x0000000604047276 */ /* 0x000fc80007800007 */
[----:B-1----:R-:W-:-:S04]  /*0c40*/  FMNMX3 R4, R4, R8, R9, !PT ;  /* 0x0000000804047276 */ /* 0x002fc80007800009 */
[----:B------:R-:W-:-:S07]  /*0c50*/  FMNMX3 R0, R4, R10, R11, !PT ;  /* 0x0000000a04007276 */ /* 0x000fce000780000b */
.L_x_13:
[----:B------:R-:W-:Y:S05]  /*0c60*/  BSYNC.RECONVERGENT B1 ;  /* 0x0000000000017941 */ /* 0x000fea0003800200 */
.L_x_12:
        /* <DEDUP_REMOVED lines=10> */
[C---:B------:R-:W-:Y:S01]  /*0d10*/  LEA R4, R2.reuse, UR4, 0x2 ;  /* 0x0000000402047c11 */ /* 0x040fe2000f8e10ff */
[----:B------:R-:W-:-:S05]  /*0d20*/  VIADD R2, R2, 0x4 ;  /* 0x0000000402027836 */ /* 0x000fca0000000000 */
[----:B------:R-:W0:Y:S02]  /*0d30*/  LDS.128 R4, [R4] ;  /* 0x0000000004047984 */ /* 0x000e240000000c00 */
[----:B0-----:R-:W-:-:S04]  /*0d40*/  FMNMX3 R0, R0, R4, R5, !PT ;  /* 0x0000000400007276 */ /* 0x001fc80007800005 */
[----:B------:R-:W-:-:S07]  /*0d50*/  FMNMX3 R0, R0, R6, R7, !PT ;  /* 0x0000000600007276 */ /* 0x000fce0007800007 */
.L_x_15:
[----:B------:R-:W-:Y:S05]  /*0d60*/  BSYNC.RECONVERGENT B1 ;  /* 0x0000000000017941 */ /* 0x000fea0003800200 */
.L_x_14:
[----:B------:R-:W-:Y:S05]  /*0d70*/  @!P2 BRA `(.L_x_8) ;  /* 0x000000000030a947 */ /* 0x000fea0003800000 */
[----:B------:R-:W0:Y:S01]  /*0d80*/  S2UR UR5, SR_CgaCtaId ;  /* 0x00000000000579c3 */ /* 0x000e220000008800 */
[----:B------:R-:W-:Y:S01]  /*0d90*/  UMOV UR4, 0x400 ;  /* 0x0000040000047882 */ /* 0x000fe20000000000 */
[----:B------:R-:W-:Y:S01]  /*0da0*/  IADD3 R3, PT, PT, -R3, RZ, RZ ;  /* 0x000000ff03037210 */ /* 0x000fe20007ffe1ff */
[----:B------:R-:W-:-:S04]  /*0db0*/  UIADD3 UR4, UPT, UPT, UR4, 0x10, URZ ;  /* 0x0000001004047890 */ /* 0x000fc8000fffe0ff */
[----:B0-----:R-:W-:-:S06]  /*0dc0*/  ULEA UR4, UR5, UR4, 0x18 ;  /* 0x0000000405047291 */ /* 0x001fcc000f8ec0ff */
[----:B------:R-:W-:-:S07]  /*0dd0*/  LEA R2, R2, UR4, 0x2 ;  /* 0x0000000402027c11 */ /* 0x000fce000f8e10ff */
.L_x_16:
[----:B------:R0:W1:Y:S01]  /*0de0*/  LDS R5, [R2] ;  /* 0x0000000002057984 */ /* 0x0000620000000800 */
[----:B------:R-:W-:-:S04]  /*0df0*/  IADD3 R3, PT, PT, R3, 0x1, RZ ;  /* 0x0000000103037810 */ /* 0x000fc80007ffe0ff */
[----:B------:R-:W-:Y:S02]  /*0e00*/  ISETP.NE.AND P1, PT, R3, RZ, PT ;  /* 0x000000ff0300720c */ /* 0x000fe40003f25270 */
[----:B0-----:R-:W-:Y:S02]  /*0e10*/  IADD3 R2, PT, PT, R2, 0x4, RZ ;  /* 0x0000000402027810 */ /* 0x001fe40007ffe0ff */
[----:B-1----:R-:W-:-:S09]  /*0e20*/  FMNMX R0, R5, R0, !PT ;  /* 0x0000000005007209 */ /* 0x002fd20007800000 */
[----:B------:R-:W-:Y:S05]  /*0e30*/  @P1 BRA `(.L_x_16) ;  /* 0xfffffffc00e81947 */ /* 0x000fea000383ffff */
.L_x_8:
[----:B------:R-:W-:Y:S05]  /*0e40*/  BSYNC.RECONVERGENT B0 ;  /* 0x0000000000007941 */ /* 0x000fea0003800200 */
.L_x_7:
[----:B------:R-:W-:Y:S01]  /*0e50*/  BSSY.RECONVERGENT B0, `(.L_x_17) ;  /* 0x0000085000007945 */ /* 0x000fe20003800200 */
[----:B------:R-:W-:-:S03]  /*0e60*/  IMAD.MOV.U32 R3, RZ, RZ, RZ ;  /* 0x000000ffff037224 */ /* 0x000fc600078e00ff */
[----:B------:R-:W-:Y:S05]  /*0e70*/  @!P0 BRA `(.L_x_18) ;  /* 0x0000000800088947 */ /* 0x000fea0003800000 */
[C---:B------:R-:W-:Y:S01]  /*0e80*/  IADD3 R2, PT, PT, R21.reuse, -0x1, RZ ;  /* 0xffffffff15027810 */ /* 0x040fe20007ffe0ff */
[----:B------:R-:W-:Y:S01]  /*0e90*/  BSSY.RECONVERGENT B1, `(.L_x_19) ;  /* 0x0000042000017945 */ /* 0x000fe20003800200 */
[----:B------:R-:W-:Y:S02]  /*0ea0*/  LOP3.LUT R14, R21, 0x3, RZ, 0xc0, !PT ;  /* 0x00000003150e7812 */ /* 0x000fe400078ec0ff */
[----:B------:R-:W-:Y:S02]  /*0eb0*/  ISETP.GE.U32.AND P1, PT, R2, 0x3, PT ;  /* 0x000000030200780c */ /* 0x000fe40003f26070 */
[----:B------:R-:W-:Y:S02]  /*0ec0*/  CS2R R2, SRZ ;  /* 0x0000000000027805 */ /* 0x000fe4000001ff00 */
[----:B------:R-:W-:-:S09]  /*0ed0*/  ISETP.NE.AND P2, PT, R14, RZ, PT ;  /* 0x000000ff0e00720c */ /* 0x000fd20003f45270 */
[----:B------:R-:W-:Y:S05]  /*0ee0*/  @!P1 BRA `(.L_x_20) ;  /* 0x0000000000f09947 */ /* 0x000fea0003800000 */
[----:B------:R-:W0:Y:S01]  /*0ef0*/  S2UR UR5, SR_CgaCtaId ;  /* 0x00000000000579c3 */ /* 0x000e220000008800 */
[----:B------:R-:W-:Y:S01]  /*0f00*/  UMOV UR4, 0x400 ;  /* 0x0000040000047882 */ /* 0x000fe20000000000 */
[----:B------:R-:W-:Y:S01]  /*0f10*/  LOP3.LUT R2, R21, 0x7ffffffc, RZ, 0xc0, !PT ;  /* 0x7ffffffc15027812 */ /* 0x000fe200078ec0ff */
[----:B------:R-:W-:Y:S01]  /*0f20*/  UIADD3 UR4, UPT, UPT, UR4, 0x10, URZ ;  /* 0x0000001004047890 */ /* 0x000fe2000fffe0ff */
[----:B------:R-:W-:Y:S02]  /*0f30*/  HFMA2 R3, -RZ, RZ, 0, 0 ;  /* 0x00000000ff037431 */ /* 0x000fe400000001ff */
[----:B------:R-:W-:Y:S01]  /*0f40*/  IADD3 R9, PT, PT, -R2, RZ, RZ ;  /* 0x000000ff02097210 */ /* 0x000fe20007ffe1ff */
[----:B0-----:R-:W-:-:S06]  /*0f50*/  ULEA UR4, UR5, UR4, 0x18 ;  /* 0x0000000405047291 */ /* 0x001fcc000f8ec0ff */
[----:B------:R-:W-:-:S07]  /*0f60*/  IMAD.U32 R8, RZ, RZ, UR4 ;  /* 0x00000004ff087e24 */ /* 0x000fce000f8e00ff */
.L_x_21:
[----:B------:R-:W0:Y:S01]  /*0f70*/  LDS.128 R4, [R8] ;  /* 0x0000000008047984 */ /* 0x000e220000000c00 */
[----:B------:R-:W-:-:S04]  /*0f80*/  IADD3 R9, PT, PT, R9, 0x4, RZ ;  /* 0x0000000409097810 */ /* 0x000fc80007ffe0ff */
[----:B------:R-:W-:Y:S01]  /*0f90*/  ISETP.NE.AND P1, PT, R9, RZ, PT ;  /* 0x000000ff0900720c */ /* 0x000fe20003f25270 */
[--C-:B0-----:R-:W-:Y:S01]  /*0fa0*/  FADD R10, R4, -R0.reuse ;  /* 0x80000000040a7221 */ /* 0x101fe20000000000 */
[----:B------:R-:W-:Y:S01]  /*0fb0*/  MOV R4, 0x3bbb989d ;  /* 0x3bbb989d00047802 */ /* 0x000fe20000000f00 */
[--C-:B------:R-:W-:Y:S01]  /*0fc0*/  FADD R13, R5, -R0.reuse ;  /* 0x80000000050d7221 */ /* 0x100fe20000000000 */
[--C-:B------:R-:W-:Y:S01]  /*0fd0*/  FADD R11, R6, -R0.reuse ;  /* 0x80000000060b7221 */ /* 0x100fe20000000000 */
[----:B------:R-:W-:Y:S01]  /*0fe0*/  FADD R18, R7, -R0 ;  /* 0x8000000007127221 */ /* 0x000fe20000000000 */
[----:B------:R-:W-:Y:S02]  /*0ff0*/  FMNMX R15, R10, -50, !PT ;  /* 0xc24800000a0f7809 */ /* 0x000fe40007800000 */
[----:B------:R-:W-:Y:S02]  /*1000*/  MOV R10, 0x437c0000 ;  /* 0x437c0000000a7802 */ /* 0x000fe40000000f00 */
[----:B------:R-:W-:Y:S01]  /*1010*/  FMNMX R13, R13, -50, !PT ;  /* 0xc24800000d0d7809 */ /* 0x000fe20007800000 */
[----:B------:R-:W-:Y:S01]  /*1020*/  FFMA.SAT R5, R15, R4, 0.5 ;  /* 0x3f0000000f057423 */ /* 0x000fe20000002004 */
[----:B------:R-:W-:-:S03]  /*1030*/  FMNMX R11, R11, -50, !PT ;  /* 0xc24800000b0b7809 */ /* 0x000fc60007800000 */
[----:B------:R-:W-:Y:S01]  /*1040*/  FFMA.RM R5, R5, R10, 12582913 ;  /* 0x4b40000105057423 */ /* 0x000fe2000000400a */
[-C--:B------:R-:W-:Y:S01]  /*1050*/  FFMA.SAT R17, R13, R4.reuse, 0.5 ;  /* 0x3f0000000d117423 */ /* 0x080fe20000002004 */
[----:B------:R-:W-:Y:S02]  /*1060*/  FFMA.SAT R7, R11, R4, 0.5 ;  /* 0x3f0000000b077423 */ /* 0x000fe40000002004 */
[C---:B------:R-:W-:Y:S01]  /*1070*/  FADD R6, R5.reuse, -12583039 ;  /* 0xcb40007f05067421 */ /* 0x040fe20000000000 */
[----:B------:R-:W-:Y:S01]  /*1080*/  SHF.L.U32 R5, R5, 0x17, RZ ;  /* 0x0000001705057819 */ /* 0x000fe200000006ff */
[-C--:B------:R-:W-:Y:S02]  /*1090*/  FFMA.RM R7, R7, R10.reuse, 12582913 ;  /* 0x4b40000107077423 */ /* 0x080fe4000000400a */
[----:B------:R-:W-:Y:S01]  /*10a0*/  FFMA R12, R15, 1.4426950216293334961, -R6 ;  /* 0x3fb8aa3b0f0c7823 */ /* 0x000fe20000000806 */
[----:B------:R-:W-:-:S03]  /*10b0*/  FFMA.RM R6, R17, R10, 12582913 ;  /* 0x4b40000111067423 */ /* 0x000fc6000000400a */
[----:B------:R-:W-:Y:S01]  /*10c0*/  FFMA R12, R15, 1.925963033500011079e-08, R12 ;  /* 0x32a570600f0c7823 */ /* 0x000fe2000000000c */
[----:B------:R-:W-:Y:S01]  /*10d0*/  FMNMX R15, R18, -50, !PT ;  /* 0xc2480000120f7809 */ /* 0x000fe20007800000 */
[C---:B------:R-:W-:Y:S01]  /*10e0*/  FADD R16, R6.reuse, -12583039 ;  /* 0xcb40007f06107421 */ /* 0x040fe20000000000 */
[----:B------:R-:W-:-:S03]  /*10f0*/  IMAD.SHL.U32 R6, R6, 0x800000, RZ ;  /* 0x0080000006067824 */ /* 0x000fc600078e00ff */
[----:B------:R-:W-:Y:S01]  /*1100*/  FFMA.SAT R17, R15, R4, 0.5 ;  /* 0x3f0000000f117423 */ /* 0x000fe20000002004 */
[----:B------:R-:W-:Y:S01]  /*1110*/  FADD R4, R7, -12583039 ;  /* 0xcb40007f07047421 */ /* 0x000fe20000000000 */
[----:B------:R-:W-:Y:S01]  /*1120*/  FFMA R16, R13, 1.4426950216293334961, -R16 ;  /* 0x3fb8aa3b0d107823 */ /* 0x000fe20000000810 */
[----:B------:R-:W0:Y:S01]  /*1130*/  MUFU.EX2 R12, R12 ;  /* 0x0000000c000c7308 */ /* 0x000e220000000800 */
[----:B------:R-:W-:Y:S01]  /*1140*/  FFMA.RM R17, R17, R10, 12582913 ;  /* 0x4b40000111117423 */ /* 0x000fe2000000400a */
[----:B------:R-:W-:Y:S01]  /*1150*/  FFMA R4, R11, 1.4426950216293334961, -R4 ;  /* 0x3fb8aa3b0b047823 */ /* 0x000fe20000000804 */
[----:B------:R-:W-:Y:S01]  /*1160*/  FFMA R16, R13, 1.925963033500011079e-08, R16 ;  /* 0x32a570600d107823 */ /* 0x000fe20000000010 */
[----:B------:R-:W-:Y:S01]  /*1170*/  SHF.L.U32 R7, R7, 0x17, RZ ;  /* 0x0000001707077819 */ /* 0x000fe200000006ff */
[----:B------:R-:W-:Y:S01]  /*1180*/  FADD R10, R17, -12583039 ;  /* 0xcb40007f110a7421 */ /* 0x000fe20000000000 */
[----:B------:R-:W-:Y:S01]  /*1190*/  FFMA R11, R11, 1.925963033500011079e-08, R4 ;  /* 0x32a570600b0b7823 */ /* 0x000fe20000000004 */
[----:B------:R-:W-:Y:S01]  /*11a0*/  SHF.L.U32 R17, R17, 0x17, RZ ;  /* 0x0000001711117819 */ /* 0x000fe200000006ff */
[----:B------:R-:W1:Y:S01]  /*11b0*/  MUFU.EX2 R13, R16 ;  /* 0x00000010000d7308 */ /* 0x000e620000000800 */
[----:B------:R-:W-:-:S04]  /*11c0*/  FFMA R4, R15, 1.4426950216293334961, -R10 ;  /* 0x3fb8aa3b0f047823 */ /* 0x000fc8000000080a */
[----:B------:R-:W-:-:S03]  /*11d0*/  FFMA R15, R15, 1.925963033500011079e-08, R4 ;  /* 0x32a570600f0f7823 */ /* 0x000fc60000000004 */
[----:B------:R-:W2:Y:S01]  /*11e0*/  MUFU.EX2 R10, R11 ;  /* 0x0000000b000a7308 */ /* 0x000ea20000000800 */
[----:B0-----:R-:W-:-:S07]  /*11f0*/  FMUL R4, R5, R12 ;  /* 0x0000000c05047220 */ /* 0x001fce0000400000 */
[----:B------:R-:W0:Y:S01]  /*1200*/  MUFU.EX2 R18, R15 ;  /* 0x0000000f00127308 */ /* 0x000e220000000800 */
[----:B-1----:R-:W-:Y:S01]  /*1210*/  FMUL R5, R6, R13 ;  /* 0x0000000d06057220 */ /* 0x002fe20000400000 */
[----:B--2---:R-:W-:Y:S01]  /*1220*/  FMUL R6, R7, R10 ;  /* 0x0000000a07067220 */ /* 0x004fe20000400000 */
[----:B------:R-:W-:-:S04]  /*1230*/  FADD R10, R4, R3 ;  /* 0x00000003040a7221 */ /* 0x000fc80000000000 */
[----:B------:R-:W-:Y:S01]  /*1240*/  FADD R3, R10, R5 ;  /* 0x000000050a037221 */ /* 0x000fe20000000000 */
[----:B0-----:R-:W-:-:S03]  /*1250*/  FMUL R7, R17, R18 ;  /* 0x0000001211077220 */ /* 0x001fc60000400000 */
[----:B------:R-:W-:Y:S02]  /*1260*/  FADD R10, R3, R6 ;  /* 0x00000006030a7221 */ /* 0x000fe40000000000 */
[----:B------:R0:W-:Y:S02]  /*1270*/  STS.128 [R8], R4 ;  /* 0x0000000408007388 */ /* 0x0001e40000000c00 */
[----:B------:R-:W-:Y:S01]  /*1280*/  FADD R3, R10, R7 ;  /* 0x000000070a037221 */ /* 0x000fe20000000000 */
[----:B0-----:R-:W-:Y:S01]  /*1290*/  VIADD R8, R8, 0x10 ;  /* 0x0000001008087836 */ /* 0x001fe20000000000 */
[----:B------:R-:W-:Y:S06]  /*12a0*/  @P1 BRA `(.L_x_21) ;  /* 0xfffffffc00301947 */ /* 0x000fec000383ffff */
.L_x_20:
[----:B------:R-:W-:Y:S05]  /*12b0*/  BSYNC.RECONVERGENT B1 ;  /* 0x0000000000017941 */ /* 0x000fea0003800200 */
.L_x_19:
[----:B------:R-:W-:Y:S05]  /*12c0*/  @!P2 BRA `(.L_x_18) ;  /* 0x0000000000f4a947 */ /* 0x000fea0003800000 */
[----:B------:R-:W-:Y:S01]  /*12d0*/  ISETP.NE.AND P2, PT, R14, 0x1, PT ;  /* 0x000000010e00780c */ /* 0x000fe20003f45270 */
[----:B------:R-:W-:Y:S01]  /*12e0*/  BSSY.RECONVERGENT B1, `(.L_x_22) ;  /* 0x0000026000017945 */ /* 0x000fe20003800200 */
[----:B------:R-:W-:-:S04]  /*12f0*/  LOP3.LUT R4, R21, 0x1, RZ, 0xc0, !PT ;  /* 0x0000000115047812 */ /* 0x000fc800078ec0ff */
[----:B------:R-:W-:-:S07]  /*1300*/  ISETP.NE.U32.AND P1, PT, R4, 0x1, PT ;  /* 0x000000010400780c */ /* 0x000fce0003f25070 */
[----:B------:R-:W-:Y:S06]  /*1310*/  @!P2 BRA `(.L_x_23) ;  /* 0x000000000088a947 */ /* 0x000fec0003800000 */
[----:B------:R-:W0:Y:S01]  /*1320*/  S2UR UR5, SR_CgaCtaId ;  /* 0x00000000000579c3 */ /* 0x000e220000008800 */
[----:B------:R-:W-:Y:S01]  /*1330*/  UMOV UR4, 0x400 ;  /* 0x0000040000047882 */ /* 0x000fe20000000000 */
[----:B------:R-:W-:Y:S01]  /*1340*/  HFMA2 R10, -RZ, RZ, 3.7421875, 0 ;  /* 0x437c0000ff0a7431 */ /* 0x000fe200000001ff */
[----:B------:R-:W-:Y:S01]  /*1350*/  UIADD3 UR4, UPT, UPT, UR4, 0x10, URZ ;  /* 0x0000001004047890 */ /* 0x000fe2000fffe0ff */
[----:B------:R-:W-:-:S03]  /*1360*/  MOV R8, 0x3bbb989d ;  /* 0x3bbb989d00087802 */ /* 0x000fc60000000f00 */
[----:B0-----:R-:W-:-:S06]  /*1370*/  ULEA UR4, UR5, UR4, 0x18 ;  /* 0x0000000405047291 */ /* 0x001fcc000f8ec0ff */
[C---:B------:R-:W-:Y:S02]  /*1380*/  LEA R4, R2.reuse, UR4, 0x2 ;  /* 0x0000000402047c11 */ /* 0x040fe4000f8e10ff */
[----:B------:R-:W-:-:S03]  /*1390*/  IADD3 R2, PT, PT, R2, 0x2, RZ ;  /* 0x0000000202027810 */ /* 0x000fc60007ffe0ff */
[----:B------:R-:W0:Y:S04]  /*13a0*/  LDS R7, [R4+0x4] ;  /* 0x0000040004077984 */ /* 0x000e280000000800 */
[----:B------:R-:W1:Y:S01]  /*13b0*/  LDS R5, [R4] ;  /* 0x0000000004057984 */ /* 0x000e620000000800 */
[----:B0-----:R-:W-:Y:S01]  /*13c0*/  FADD R6, -R0, R7 ;  /* 0x0000000700067221 */ /* 0x001fe20000000100 */
[----:B-1----:R-:W-:-:S04]  /*13d0*/  FADD R5, R5, -R0 ;  /* 0x8000000005057221 */ /* 0x002fc80000000000 */
[----:B------:R-:W-:Y:S02]  /*13e0*/  FMNMX R7, R6, -50, !PT ;  /* 0xc248000006077809 */ /* 0x000fe40007800000 */
[----:B------:R-:W-:-:S03]  /*13f0*/  FMNMX R5, R5, -50, !PT ;  /* 0xc248000005057809 */ /* 0x000fc60007800000 */
[-C--:B------:R-:W-:Y:S02]  /*1400*/  FFMA.SAT R9, R7, R8.reuse, 0.5 ;  /* 0x3f00000007097423 */ /* 0x080fe40000002008 */
[----:B------:R-:W-:Y:S02]  /*1410*/  FFMA.SAT R6, R5, R8, 0.5 ;  /* 0x3f00000005067423 */ /* 0x000fe40000002008 */
[-C--:B------:R-:W-:Y:S02]  /*1420*/  FFMA.RM R9, R9, R10.reuse, 12582913 ;  /* 0x4b40000109097423 */ /* 0x080fe4000000400a */
[----:B------:R-:W-:Y:S02]  /*1430*/  FFMA.RM R6, R6, R10, 12582913 ;  /* 0x4b40000106067423 */ /* 0x000fe4000000400a */
[C---:B------:R-:W-:Y:S01]  /*1440*/  FADD R10, R9.reuse, -12583039 ;  /* 0xcb40007f090a7421 */ /* 0x040fe20000000000 */
[----:B------:R-:W-:Y:S02]  /*1450*/  IMAD.SHL.U32 R9, R9, 0x800000, RZ ;  /* 0x0080000009097824 */ /* 0x000fe400078e00ff */
[C---:B------:R-:W-:Y:S01]  /*1460*/  FADD R8, R6.reuse, -12583039 ;  /* 0xcb40007f06087421 */ /* 0x040fe20000000000 */
[----:B------:R-:W-:Y:S01]  /*1470*/  FFMA R10, R7, 1.4426950216293334961, -R10 ;  /* 0x3fb8aa3b070a7823 */ /* 0x000fe2000000080a */
[----:B------:R-:W-:-:S02]  /*1480*/  SHF.L.U32 R6, R6, 0x17, RZ ;  /* 0x0000001706067819 */ /* 0x000fc400000006ff */
[----:B------:R-:W-:Y:S01]  /*1490*/  FFMA R8, R5, 1.4426950216293334961, -R8 ;  /* 0x3fb8aa3b05087823 */ /* 0x000fe20000000808 */
[----:B------:R-:W-:-:S03]  /*14a0*/  FFMA R10, R7, 1.925963033500011079e-08, R10 ;  /* 0x32a57060070a7823 */ /* 0x000fc6000000000a */
[----:B------:R-:W-:-:S03]  /*14b0*/  FFMA R8, R5, 1.925963033500011079e-08, R8 ;  /* 0x32a5706005087823 */ /* 0x000fc60000000008 */
[----:B------:R-:W0:Y:S08]  /*14c0*/  MUFU.EX2 R10, R10 ;  /* 0x0000000a000a7308 */ /* 0x000e300000000800 */
[----:B------:R-:W1:Y:S01]  /*14d0*/  MUFU.EX2 R5, R8 ;  /* 0x0000000800057308 */ /* 0x000e620000000800 */
[----:B0-----:R-:W-:-:S05]  /*14e0*/  FMUL R9, R9, R10 ;  /* 0x0000000a09097220 */ /* 0x001fca0000400000 */
[----:B------:R0:W-:Y:S01]  /*14f0*/  STS [R4+0x4], R9 ;  /* 0x0000040904007388 */ /* 0x0001e20000000800 */
[----:B-1----:R-:W-:-:S04]  /*1500*/  FMUL R5, R6, R5 ;  /* 0x0000000506057220 */ /* 0x002fc80000400000 */
[----:B------:R-:W-:Y:S01]  /*1510*/  FADD R3, R3, R5 ;  /* 0x0000000503037221 */ /* 0x000fe20000000000 */
[----:B------:R0:W-:Y:S03]  /*1520*/  STS [R4], R5 ;  /* 0x0000000504007388 */ /* 0x0001e60000000800 */
[----:B------:R-:W-:-:S07]  /*1530*/  FADD R3, R3, R9 ;  /* 0x0000000903037221 */ /* 0x000fce0000000000 */
.L_x_23:
[----:B------:R-:W-:Y:S05]  /*1540*/  BSYNC.RECONVERGENT B1 ;  /* 0x0000000000017941 */ /* 0x000fea0003800200 */
.L_x_22:
[----:B------:R-:W-:Y:S05]  /*1550*/  @P1 BRA `(.L_x_18) ;  /* 0x0000000000501947 */ /* 0x000fea0003800000 */
[----:B------:R-:W1:Y:S01]  /*1560*/  S2UR UR5, SR_CgaCtaId ;  /* 0x00000000000579c3 */ /* 0x000e620000008800 */
[----:B------:R-:W-:Y:S01]  /*1570*/  UMOV UR4, 0x400 ;  /* 0x0000040000047882 */ /* 0x000fe20000000000 */
[----:B------:R-:W-:Y:S01]  /*1580*/  HFMA2 R7, -RZ, RZ, 3.7421875, 0 ;  /* 0x437c0000ff077431 */ /* 0x000fe200000001ff */
[----:B------:R-:W-:-:S04]  /*1590*/  UIADD3 UR4, UPT, UPT, UR4, 0x10, URZ ;  /* 0x0000001004047890 */ /* 0x000fc8000fffe0ff */
[----:B-1----:R-:W-:-:S06]  /*15a0*/  ULEA UR4, UR5, UR4, 0x18 ;  /* 0x0000000405047291 */ /* 0x002fcc000f8ec0ff */
[----:B------:R-:W-:-:S05]  /*15b0*/  LEA R2, R2, UR4, 0x2 ;  /* 0x0000000402027c11 */ /* 0x000fca000f8e10ff */
[----:B0-----:R-:W0:Y:S02]  /*15c0*/  LDS R5, [R2] ;  /* 0x0000000002057984 */ /* 0x001e240000000800 */
[----:B0-----:R-:W-:Y:S01]  /*15d0*/  FADD R5, R5, -R0 ;  /* 0x8000000005057221 */ /* 0x001fe20000000000 */
[----:B------:R-:W-:-:S04]  /*15e0*/  MOV R0, 0x3bbb989d ;  /* 0x3bbb989d00007802 */ /* 0x000fc80000000f00 */
[----:B------:R-:W-:-:S05]  /*15f0*/  FMNMX R5, R5, -50, !PT ;  /* 0xc248000005057809 */ /* 0x000fca0007800000 */
[----:B------:R-:W-:-:S04]  /*1600*/  FFMA.SAT R0, R5, R0, 0.5 ;  /* 0x3f00000005007423 */ /* 0x000fc80000002000 */
[----:B------:R-:W-:-:S04]  /*1610*/  FFMA.RM R0, R0, R7, 12582913 ;  /* 0x4b40000100007423 */ /* 0x000fc80000004007 */
[C---:B------:R-:W-:Y:S01]  /*1620*/  FADD R4, R0.reuse, -12583039 ;  /* 0xcb40007f00047421 */ /* 0x040fe20000000000 */
[----:B------:R-:W-:-:S03]  /*1630*/  IMAD.SHL.U32 R0, R0, 0x800000, RZ ;  /* 0x0080000000007824 */ /* 0x000fc600078e00ff */
[----:B------:R-:W-:-:S04]  /*1640*/  FFMA R4, R5, 1.4426950216293334961, -R4 ;  /* 0x3fb8aa3b05047823 */ /* 0x000fc80000000804 */
[----:B------:R-:W-:-:S04]  /*1650*/  FFMA R4, R5, 1.925963033500011079e-08, R4 ;  /* 0x32a5706005047823 */ /* 0x000fc80000000004 */
[----:B------:R-:W0:Y:S02]  /*1660*/  MUFU.EX2 R5, R4 ;  /* 0x0000000400057308 */ /* 0x000e240000000800 */
[----:B0-----:R-:W-:-:S04]  /*1670*/  FMUL R0, R0, R5 ;  /* 0x0000000500007220 */ /* 0x001fc80000400000 */
[----:B------:R-:W-:Y:S01]  /*1680*/  FADD R3, R3, R0 ;  /* 0x0000000003037221 */ /* 0x000fe20000000000 */
[----:B------:R1:W-:Y:S06]  /*1690*/  STS [R2], R0 ;  /* 0x0000000002007388 */ /* 0x0003ec0000000800 */
.L_x_18:
[----:B------:R-:W-:Y:S05]  /*16a0*/  BSYNC.RECONVERGENT B0 ;  /* 0x0000000000007941 */ /* 0x000fea0003800200 */
.L_x_17:
[----:B------:R-:W-:Y:S04]  /*16b0*/  BSSY.RECONVERGENT B0, `(.L_x_24) ;  /* 0x0000115000007945 */ /* 0x000fe80003800200 */
[----:B------:R-:W-:Y:S05]  /*16c0*/  @!P0 BRA `(.L_x_25) ;  /* 0x00000010004c8947 */ /* 0x000fea0003800000 */
[C---:B-1----:R-:W-:Y:S01]  /*16d0*/  IADD3 R0, PT, PT, R21.reuse, -0x1, RZ ;  /* 0xffffffff15007810 */ /* 0x042fe20007ffe0ff */
[----:B------:R-:W-:Y:S01]  /*16e0*/  BSSY.RECONVERGENT B3, `(.L_x_26) ;  /* 0x0000083000037945 */ /* 0x000fe20003800200 */
[----:B------:R-:W-:Y:S02]  /*16f0*/  LOP3.LUT R18, R21, 0x7, RZ, 0xc0, !PT ;  /* 0x0000000715127812 */ /* 0x000fe400078ec0ff */
[----:B------:R-:W-:Y:S02]  /*1700*/  ISETP.GE.U32.AND P0, PT, R0, 0x7, PT ;  /* 0x000000070000780c */ /* 0x000fe40003f06070 */
[----:B------:R-:W-:-:S11]  /*1710*/  MOV R17, RZ ;  /* 0x000000ff00117202 */ /* 0x000fd60000000f00 */
[----:B------:R-:W-:Y:S05]  /*1720*/  @!P0 BRA `(.L_x_27) ;  /* 0x0000000400f88947 */ /* 0x000fea0003800000 */
[----:B------:R-:W1:Y:S01]  /*1730*/  S2UR UR5, SR_CgaCtaId ;  /* 0x00000000000579c3 */ /* 0x000e620000008800 */
[----:B------:R-:W-:Y:S01]  /*1740*/  UMOV UR4, 0x400 ;  /* 0x0000040000047882 */ /* 0x000fe20000000000 */
[----:B------:R-:W-:Y:S01]  /*1750*/  LOP3.LUT R17, R21, 0x7ffffff8, RZ, 0xc0, !PT ;  /* 0x7ffffff815117812 */ /* 0x000fe200078ec0ff */
[----:B------:R-:W-:-:S03]  /*1760*/  UIADD3 UR4, UPT, UPT, UR4, 0x10, URZ ;  /* 0x0000001004047890 */ /* 0x000fc6000fffe0ff */
[----:B------:R-:W-:Y:S01]  /*1770*/  IADD3 R16, PT, PT, -R17, RZ, RZ ;  /* 0x000000ff11107210 */ /* 0x000fe20007ffe1ff */
[----:B-1----:R-:W-:-:S04]  /*1780*/  ULEA UR4, UR5, UR4, 0x18 ;  /* 0x0000000405047291 */ /* 0x002fc8000f8ec0ff */
[----:B------:R-:W-:-:S06]  /*1790*/  UIADD3 UR4, UPT, UPT, UR4, 0x10, URZ ;  /* 0x0000001004047890 */ /* 0x000fcc000fffe0ff */
[----:B------:R-:W-:-:S07]  /*17a0*/  IMAD.U32 R2, RZ, RZ, UR4 ;  /* 0x00000004ff027e24 */ /* 0x000fce000f8e00ff */
.L_x_44:
[----:B0-----:R-:W0:Y:S01]  /*17b0*/  LDS.128 R4, [R2+-0x10] ;  /* 0xfffff00002047984 */ /* 0x001e220000000c00 */
[----:B------:R-:W1:Y:S01]  /*17c0*/  MUFU.RCP R0, R3 ;  /* 0x0000000300007308 */ /* 0x000e620000001000 */
[----:B------:R-:W-:Y:S01]  /*17d0*/  IADD3 R16, PT, PT, R16, 0x8, RZ ;  /* 0x0000000810107810 */ /* 0x000fe20007ffe0ff */
[----:B------:R-:W-:Y:S03]  /*17e0*/  BSSY.RECONVERGENT B4, `(.L_x_28) ;  /* 0x000000c000047945 */ /* 0x000fe60003800200 */
[----:B------:R-:W-:Y:S01]  /*17f0*/  ISETP.NE.AND P2, PT, R16, RZ, PT ;  /* 0x000000ff1000720c */ /* 0x000fe20003f45270 */
[----:B-1----:R-:W-:-:S04]  /*1800*/  FFMA R9, R0, -R3, 1 ;  /* 0x3f80000000097423 */ /* 0x002fc80000000803 */
[----:B------:R-:W-:Y:S01]  /*1810*/  FFMA R9, R0, R9, R0 ;  /* 0x0000000900097223 */ /* 0x000fe20000000000 */
[----:B0-----:R-:W0:Y:S03]  /*1820*/  FCHK P0, R4, R3 ;  /* 0x0000000304007302 */ /* 0x001e260000000000 */
[----:B------:R-:W-:-:S04]  /*1830*/  FFMA R8, R4, R9, RZ ;  /* 0x0000000904087223 */ /* 0x000fc800000000ff */
[----:B------:R-:W-:-:S04]  /*1840*/  FFMA R0, R8, -R3, R4 ;  /* 0x8000000308007223 */ /* 0x000fc80000000004 */
[----:B------:R-:W-:Y:S01]  /*1850*/  FFMA R8, R9, R0, R8 ;  /* 0x0000000009087223 */ /* 0x000fe20000000008 */
[----:B0-----:R-:W-:Y:S06]  /*1860*/  @!P0 BRA `(.L_x_29) ;  /* 0x00000000000c8947 */ /* 0x001fec0003800000 */
[----:B------:R-:W-:-:S07]  /*1870*/  MOV R22, 0x1890 ;  /* 0x0000189000167802 */ /* 0x000fce0000000f00 */
[----:B-----5:R-:W-:Y:S05]  /*1880*/  CALL.REL.NOINC `($__internal_0_$__cuda_sm3x_div_rn_noftz_f32_slowpath) ;  /* 0x0000001000987944 */ /* 0x020fea0003c00000 */
[----:B------:R-:W-:-:S07]  /*1890*/  MOV R8, R0 ;  /* 0x0000000000087202 */ /* 0x000fce0000000f00 */
.L_x_29:
[----:B------:R-:W-:Y:S05]  /*18a0*/  BSYNC.RECONVERGENT B4 ;  /* 0x0000000000047941 */ /* 0x000fea0003800200 */
.L_x_28:
[----:B------:R-:W0:Y:S01]  /*18b0*/  MUFU.RCP R0, R3 ;  /* 0x0000000300007308 */ /* 0x000e220000001000 */
[----:B------:R-:W-:Y:S07]  /*18c0*/  BSSY.RECONVERGENT B4, `(.L_x_30) ;  /* 0x000000c000047945 */ /* 0x000fee0003800200 */
[----:B------:R-:W1:Y:S01]  /*18d0*/  FCHK P0, R5, R3 ;  /* 0x0000000305007302 */ /* 0x000e620000000000 */
[----:B0-----:R-:W-:-:S04]  /*18e0*/  FFMA R9, R0, -R3, 1 ;  /* 0x3f80000000097423 */ /* 0x001fc80000000803 */
[----:B------:R-:W-:-:S04]  /*18f0*/  FFMA R11, R0, R9, R0 ;  /* 0x00000009000b7223 */ /* 0x000fc80000000000 */
[----:B------:R-:W-:-:S04]  /*1900*/  FFMA R0, R5, R11, RZ ;  /* 0x0000000b05007223 */ /* 0x000fc800000000ff */
[----:B------:R-:W-:-:S04]  /*1910*/  FFMA R9, R0, -R3, R5 ;  /* 0x8000000300097223 */ /* 0x000fc80000000005 */
[----:B------:R-:W-:Y:S01]  /*1920*/  FFMA R9, R11, R9, R0 ;  /* 0x000000090b097223 */ /* 0x000fe20000000000 */
[----:B-1----:R-:W-:Y:S06]  /*1930*/  @!P0 BRA `(.L_x_31) ;  /* 0x0000000000108947 */ /* 0x002fec0003800000 */
[----:B------:R-:W-:Y:S02]  /*1940*/  MOV R4, R5 ;  /* 0x0000000500047202 */ /* 0x000fe40000000f00 */
[----:B------:R-:W-:-:S07]  /*1950*/  MOV R22, 0x1970 ;  /* 0x0000197000167802 */ /* 0x000fce0000000f00 */
[----:B-----5:R-:W-:Y:S05]  /*1960*/  CALL.REL.NOINC `($__internal_0_$__cuda_sm3x_div_rn_noftz_f32_slowpath) ;  /* 0x0000001000607944 */ /* 0x020fea0003c00000 */
[----:B------:R-:W-:-:S07]  /*1970*/  IMAD.MOV.U32 R9, RZ, RZ, R0 ;  /* 0x000000ffff097224 */ /* 0x000fce00078e0000 */
.L_x_31:
[----:B------:R-:W-:Y:S05]  /*1980*/  BSYNC.RECONVERGENT B4 ;  /* 0x0000000000047941 */ /* 0x000fea0003800200 */
.L_x_30:
        /* <DEDUP_REMOVED lines=12> */
[----:B------:R-:W-:-:S07]  /*1a50*/  MOV R10, R0 ;  /* 0x00000000000a7202 */ /* 0x000fce0000000f00 */
.L_x_33:
[----:B------:R-:W-:Y:S05]  /*1a60*/  BSYNC.RECONVERGENT B4 ;  /* 0x0000000000047941 */ /* 0x000fea0003800200 */
.L_x_32:
        /* <DEDUP_REMOVED lines=13> */
.L_x_35:
[----:B------:R-:W-:Y:S05]  /*1b40*/  BSYNC.RECONVERGENT B4 ;  /* 0x0000000000047941 */ /* 0x000fea0003800200 */
.L_x_34:
[----:B------:R-:W0:Y:S01]  /*1b50*/  LDS.128 R4, [R2] ;  /* 0x0000000002047984 */ /* 0x000e220000000c00 */
[----:B------:R-:W1:Y:S01]  /*1b60*/  MUFU.RCP R0, R3 ;  /* 0x0000000300007308 */ /* 0x000e620000001000 */
[----:B------:R-:W-:Y:S02]  /*1b70*/  BSSY.RECONVERGENT B4, `(.L_x_36) ;  /* 0x000000c000047945 */ /* 0x000fe40003800200 */
[----:B------:R2:W-:Y:S01]  /*1b80*/  STS.128 [R2+-0x10], R8 ;  /* 0xfffff00802007388 */ /* 0x0005e20000000c00 */
[----:B-1----:R-:W-:-:S04]  /*1b90*/  FFMA R13, R0, -R3, 1 ;  /* 0x3f800000000d7423 */ /* 0x002fc80000000803 */
[----:B------:R-:W-:Y:S01]  /*1ba0*/  FFMA R13, R0, R13, R0 ;  /* 0x0000000d000d7223 */ /* 0x000fe20000000000 */
[----:B0-----:R-:W0:Y:S03]  /*1bb0*/  FCHK P0, R4, R3 ;  /* 0x0000000304007302 */ /* 0x001e260000000000 */
[----:B------:R-:W-:-:S04]  /*1bc0*/  FFMA R15, R13, R4, RZ ;  /* 0x000000040d0f7223 */ /* 0x000fc800000000ff */
[----:B------:R-:W-:-:S04]  /*1bd0*/  FFMA R12, R15, -R3, R4 ;  /* 0x800000030f0c7223 */ /* 0x000fc80000000004 */
[----:B------:R-:W-:Y:S01]  /*1be0*/  FFMA R12, R13, R12, R15 ;  /* 0x0000000c0d0c7223 */ /* 0x000fe2000000000f */
[----:B0-2---:R-:W-:Y:S06]  /*1bf0*/  @!P0 BRA `(.L_x_37) ;  /* 0x00000000000c8947 */ /* 0x005fec0003800000 */
[----:B------:R-:W-:-:S07]  /*1c00*/  MOV R22, 0x1c20 ;  /* 0x00001c2000167802 */ /* 0x000fce0000000f00 */
[----:B-----5:R-:W-:Y:S05]  /*1c10*/  CALL.REL.NOINC `($__internal_0_$__cuda_sm3x_div_rn_noftz_f32_slowpath) ;  /* 0x0000000c00b47944 */ /* 0x020fea0003c00000 */
[----:B------:R-:W-:-:S07]  /*1c20*/  MOV R12, R0 ;  /* 0x00000000000c7202 */ /* 0x000fce0000000f00 */
.L_x_37:
[----:B------:R-:W-:Y:S05]  /*1c30*/  BSYNC.RECONVERGENT B4 ;  /* 0x0000000000047941 */ /* 0x000fea0003800200 */
.L_x_36:
        /* <DEDUP_REMOVED lines=13> */
.L_x_39:
[----:B------:R-:W-:Y:S05]  /*1d10*/  BSYNC.RECONVERGENT B4 ;  /* 0x0000000000047941 */ /* 0x000fea0003800200 */
.L_x_38:
        /* <DEDUP_REMOVED lines=9> */
[----:B------:R-:W-:Y:S01]  /*1db0*/  IMAD.MOV.U32 R4, RZ, RZ, R6 ;  /* 0x000000ffff047224 */ /* 0x000fe200078e0006 */
[----:B------:R-:W-:-:S07]  /*1dc0*/  MOV R22, 0x1de0 ;  /* 0x00001de000167802 */ /* 0x000fce0000000f00 */
[----:B-----5:R-:W-:Y:S05]  /*1dd0*/  CALL.REL.NOINC `($__internal_0_$__cuda_sm3x_div_rn_noftz_f32_slowpath) ;  /* 0x0000000c00447944 */ /* 0x020fea0003c00000 */
[----:B------:R-:W-:-:S07]  /*1de0*/  MOV R14, R0 ;  /* 0x00000000000e7202 */ /* 0x000fce0000000f00 */
.L_x_41:
[----:B------:R-:W-:Y:S05]  /*1df0*/  BSYNC.RECONVERGENT B4 ;  /* 0x0000000000047941 */ /* 0x000fea0003800200 */
.L_x_40:
        /* <DEDUP_REMOVED lines=13> */
.L_x_43:
[----:B------:R-:W-:Y:S05]  /*1ed0*/  BSYNC.RECONVERGENT B4 ;  /* 0x0000000000047941 */ /* 0x000fea0003800200 */
.L_x_42:
[----:B------:R0:W-:Y:S02]  /*1ee0*/  STS.128 [R2], R12 ;  /* 0x0000000c02007388 */ /* 0x0001e40000000c00 */
[----:B0-----:R-:W-:Y:S01]  /*1ef0*/  VIADD R2, R2, 0x20 ;  /* 0x0000002002027836 */ /* 0x001fe20000000000 */
[----:B------:R-:W-:Y:S06]  /*1f00*/  @P2 BRA `(.L_x_44) ;  /* 0xfffffff800282947 */ /* 0x000fec000383ffff */
.L_x_27:
[----:B------:R-:W-:Y:S05]  /*1f10*/  BSYNC.RECONVERGENT B3 ;  /* 0x0000000000037941 */ /* 0x000fea0003800200 */
.L_x_26:
[----:B------:R-:W-:-:S13]  /*1f20*/  ISETP.NE.AND P0, PT, R18, RZ, PT ;  /* 0x000000ff1200720c */ /* 0x000fda0003f05270 */
[----:B------:R-:W-:Y:S05]  /*1f30*/  @!P0 BRA `(.L_x_25) ;  /* 0x0000000800308947 */ /* 0x000fea0003800000 */
[----:B------:R-:W1:Y:S01]  /*1f40*/  LDC R2, c[0x0][0x3a4] ;  /* 0x0000e900ff027b82 */ /* 0x000e620000000800 */
[----:B------:R-:W-:Y:S01]  /*1f50*/  ISETP.GE.U32.AND P0, PT, R18, 0x4, PT ;  /* 0x000000041200780c */ /* 0x000fe20003f06070 */
[----:B------:R-:W-:Y:S01]  /*1f60*/  BSSY.RECONVERGENT B3, `(.L_x_45) ;  /* 0x0000048000037945 */ /* 0x000fe20003800200 */
[----:B-1----:R-:W-:-:S11]  /*1f70*/  LOP3.LUT R2, R2, 0x3, RZ, 0xc0, !PT ;  /* 0x0000000302027812 */ /* 0x002fd600078ec0ff */
[----:B------:R-:W-:Y:S05]  /*1f80*/  @!P0 BRA `(.L_x_46) ;  /* 0x0000000400148947 */ /* 0x000fea0003800000 */
[----:B------:R-:W1:Y:S01]  /*1f90*/  S2UR UR5, SR_CgaCtaId ;  /* 0x00000000000579c3 */ /* 0x000e620000008800 */
[----:B------:R-:W-:Y:S01]  /*1fa0*/  UMOV UR4, 0x400 ;  /* 0x0000040000047882 */ /* 0x000fe20000000000 */
[----:B------:R-:W2:Y:S01]  /*1fb0*/  MUFU.RCP R0, R3 ;  /* 0x0000000300007308 */ /* 0x000ea20000001000 */
[----:B------:R-:W-:Y:S01]  /*1fc0*/  UIADD3 UR4, UPT, UPT, UR4, 0x10, URZ ;  /* 0x0000001004047890 */ /* 0x000fe2000fffe0ff */
[----:B------:R-:W-:Y:S01]  /*1fd0*/  BSSY.RECONVERGENT B4, `(.L_x_47) ;  /* 0x000000f000047945 */ /* 0x000fe20003800200 */
[----:B--2---:R-:W-:-:S04]  /*1fe0*/  FFMA R7, R0, -R3, 1 ;  /* 0x3f80000000077423 */ /* 0x004fc80000000803 */
[----:B------:R-:W-:Y:S01]  /*1ff0*/  FFMA R0, R0, R7, R0 ;  /* 0x0000000700007223 */ /* 0x000fe20000000000 */
[----:B-1----:R-:W-:-:S06]  /*2000*/  ULEA UR4, UR5, UR4, 0x18 ;  /* 0x0000000405047291 */ /* 0x002fcc000f8ec0ff */
[----:B0-----:R-:W-:-:S05]  /*2010*/  LEA R5, R17, UR4, 0x2 ;  /* 0x0000000411057c11 */ /* 0x001fca000f8e10ff */
[----:B------:R-:W0:Y:S02]  /*2020*/  LDS R9, [R5] ;  /* 0x0000000005097984 */ /* 0x000e240000000800 */
[----:B0-----:R-:W0:Y:S01]  /*2030*/  FCHK P0, R9, R3 ;  /* 0x0000000309007302 */ /* 0x001e220000000000 */
[----:B------:R-:W-:-:S04]  /*2040*/  FFMA R4, R0, R9, RZ ;  /* 0x0000000900047223 */ /* 0x000fc800000000ff */
[----:B------:R-:W-:-:S04]  /*2050*/  FFMA R7, R4, -R3, R9 ;  /* 0x8000000304077223 */ /* 0x000fc80000000009 */
[----:B------:R-:W-:Y:S01]  /*2060*/  FFMA R4, R0, R7, R4 ;  /* 0x0000000700047223 */ /* 0x000fe20000000004 */
[----:B0-----:R-:W-:Y:S06]  /*2070*/  @!P0 BRA `(.L_x_48) ;  /* 0x0000000000108947 */ /* 0x001fec0003800000 */
[----:B------:R-:W-:Y:S02]  /*2080*/  MOV R4, R9 ;  /* 0x0000000900047202 */ /* 0x000fe40000000f00 */
[----:B------:R-:W-:-:S07]  /*2090*/  MOV R22, 0x20b0 ;  /* 0x000020b000167802 */ /* 0x000fce0000000f00 */
[----:B-----5:R-:W-:Y:S05]  /*20a0*/  CALL.REL.NOINC `($__internal_0_$__cuda_sm3x_div_rn_noftz_f32_slowpath) ;  /* 0x0000000800907944 */ /* 0x020fea0003c00000 */
[----:B------:R-:W-:-:S07]  /*20b0*/  MOV R4, R0 ;  /* 0x0000000000047202 */ /* 0x000fce0000000f00 */
.L_x_48:
[----:B------:R-:W-:Y:S05]  /*20c0*/  BSYNC.RECONVERGENT B4 ;  /* 0x0000000000047941 */ /* 0x000fea0003800200 */
.L_x_47:
[----:B------:R-:W0:Y:S01]  /*20d0*/  LDS R9, [R5+0x4] ;  /* 0x0000040005097984 */ /* 0x000e220000000800 */
[----:B------:R-:W1:Y:S01]  /*20e0*/  MUFU.RCP R0, R3 ;  /* 0x0000000300007308 */ /* 0x000e620000001000 */
[----:B------:R-:W-:Y:S02]  /*20f0*/  BSSY.RECONVERGENT B4, `(.L_x_49) ;  /* 0x000000d000047945 */ /* 0x000fe40003800200 */
[----:B------:R2:W-:Y:S01]  /*2100*/  STS [R5], R4 ;  /* 0x0000000405007388 */ /* 0x0005e20000000800 */
[----:B-1----:R-:W-:-:S04]  /*2110*/  FFMA R7, R0, -R3, 1 ;  /* 0x3f80000000077423 */ /* 0x002fc80000000803 */
[----:B------:R-:W-:Y:S01]  /*2120*/  FFMA R0, R0, R7, R0 ;  /* 0x0000000700007223 */ /* 0x000fe20000000000 */
[----:B0-----:R-:W0:Y:S03]  /*2130*/  FCHK P0, R9, R3 ;  /* 0x0000000309007302 */ /* 0x001e260000000000 */
[----:B------:R-:W-:-:S04]  /*2140*/  FFMA R6, R0, R9, RZ ;  /* 0x0000000900067223 */ /* 0x000fc800000000ff */
[----:B------:R-:W-:-:S04]  /*2150*/  FFMA R7, R6, -R3, R9 ;  /* 0x8000000306077223 */ /* 0x000fc80000000009 */
[----:B------:R-:W-:Y:S01]  /*2160*/  FFMA R6, R0, R7, R6 ;  /* 0x0000000700067223 */ /* 0x000fe20000000006 */
[----:B0-2---:R-:W-:Y:S06]  /*2170*/  @!P0 BRA `(.L_x_50) ;  /* 0x0000000000108947 */ /* 0x005fec0003800000 */
[----:B------:R-:W-:Y:S02]  /*2180*/  MOV R4, R9 ;  /* 0x0000000900047202 */ /* 0x000fe40000000f00 */
[----:B------:R-:W-:-:S07]  /*2190*/  MOV R22, 0x21b0 ;  /* 0x000021b000167802 */ /* 0x000fce0000000f00 */
[----:B-----5:R-:W-:Y:S05]  /*21a0*/  CALL.REL.NOINC `($__internal_0_$__cuda_sm3x_div_rn_noftz_f32_slowpath) ;  /* 0x0000000800507944 */ /* 0x020fea0003c00000 */
[----:B------:R-:W-:-:S07]  /*21b0*/  IMAD.MOV.U32 R6, RZ, RZ, R0 ;  /* 0x000000ffff067224 */ /* 0x000fce00078e0000 */
.L_x_50:
[----:B------:R-:W-:Y:S05]  /*21c0*/  BSYNC.RECONVERGENT B4 ;  /* 0x0000000000047941 */ /* 0x000fea0003800200 */
.L_x_49:
[----:B------:R-:W0:Y:S01]  /*21d0*/  LDS R9, [R5+0x8] ;  /* 0x0000080005097984 */ /* 0x000e220000000800 */
[----:B------:R-:W1:Y:S01]  /*21e0*/  MUFU.RCP R0, R3 ;  /* 0x0000000300007308 */ /* 0x000e620000001000 */
[----:B------:R-:W-:Y:S02]  /*21f0*/  BSSY.RECONVERGENT B4, `(.L_x_51) ;  /* 0x000000d000047945 */ /* 0x000fe40003800200 */
[----:B------:R2:W-:Y:S01]  /*2200*/  STS [R5+0x4], R6 ;  /* 0x0000040605007388 */ /* 0x0005e20000000800 */
        /* <DEDUP_REMOVED lines=10> */
[----:B------:R-:W-:-:S07]  /*22b0*/  MOV R4, R0 ;  /* 0x0000000000047202 */ /* 0x000fce0000000f00 */
.L_x_52:
[----:B------:R-:W-:Y:S05]  /*22c0*/  BSYNC.RECONVERGENT B4 ;  /* 0x0000000000047941 */ /* 0x000fea0003800200 */
.L_x_51:
        /* <DEDUP_REMOVED lines=14> */
.L_x_54:
[----:B------:R-:W-:Y:S05]  /*23b0*/  BSYNC.RECONVERGENT B4 ;  /* 0x0000000000047941 */ /* 0x000fea0003800200 */
.L_x_53:
[----:B------:R1:W-:Y:S01]  /*23c0*/  STS [R5+0xc], R0 ;  /* 0x00000c0005007388 */ /* 0x0003e20000000800 */
[----:B------:R-:W-:-:S07]  /*23d0*/  VIADD R17, R17, 0x4 ;  /* 0x0000000411117836 */ /* 0x000fce0000000000 */
.L_x_46:
[----:B------:R-:W-:Y:S05]  /*23e0*/  BSYNC.RECONVERGENT B3 ;  /* 0x0000000000037941 */ /* 0x000fea0003800200 */
.L_x_45:
[----:B------:R-:W-:-:S13]  /*23f0*/  ISETP.NE.AND P0, PT, R2, RZ, PT ;  /* 0x000000ff0200720c */ /* 0x000fda0003f05270 */
[----:B------:R-:W-:Y:S05]  /*2400*/  @!P0 BRA `(.L_x_25) ;  /* 0x0000000000fc8947 */ /* 0x000fea0003800000 */
[----:B------:R-:W-:-:S13]  /*2410*/  ISETP.NE.AND P0, PT, R2, 0x1, PT ;  /* 0x000000010200780c */ /* 0x000fda0003f05270 */
[----:B------:R-:W-:Y:S05]  /*2420*/  @!P0 BRA `(.L_x_55) ;  /* 0x0000000000988947 */ /* 0x000fea0003800000 */
[----:B------:R-:W2:Y:S01]  /*2430*/  S2UR UR5, SR_CgaCtaId ;  /* 0x00000000000579c3 */ /* 0x000ea20000008800 */
[----:B------:R-:W-:Y:S01]  /*2440*/  UMOV UR4, 0x400 ;  /* 0x0000040000047882 */ /* 0x000fe20000000000 */
[----:B-1----:R-:W0:Y:S01]  /*2450*/  MUFU.RCP R0, R3 ;  /* 0x0000000300007308 */ /* 0x002e220000001000 */
[----:B------:R-:W-:Y:S01]  /*2460*/  UIADD3 UR4, UPT, UPT, UR4, 0x10, URZ ;  /* 0x0000001004047890 */ /* 0x000fe2000fffe0ff */
[----:B------:R-:W-:Y:S01]  /*2470*/  BSSY.RECONVERGENT B3, `(.L_x_56) ;  /* 0x000000f000037945 */ /* 0x000fe20003800200 */
[----:B0-----:R-:W-:-:S04]  /*2480*/  FFMA R5, R0, -R3, 1 ;  /* 0x3f80000000057423 */ /* 0x001fc80000000803 */
[----:B------:R-:W-:Y:S01]  /*2490*/  FFMA R0, R0, R5, R0 ;  /* 0x0000000500007223 */ /* 0x000fe20000000000 */
[----:B--2---:R-:W-:-:S06]  /*24a0*/  ULEA UR4, UR5, UR4, 0x18 ;  /* 0x0000000405047291 */ /* 0x004fcc000f8ec0ff */
[----:B------:R-:W-:-:S05]  /*24b0*/  LEA R2, R17, UR4, 0x2 ;  /* 0x0000000411027c11 */ /* 0x000fca000f8e10ff */
        /* <DEDUP_REMOVED lines=10> */
.L_x_57:
[----:B------:R-:W-:Y:S05]  /*2560*/  BSYNC.RECONVERGENT B3 ;  /* 0x0000000000037941 */ /* 0x000fea0003800200 */
.L_x_56:
        /* <DEDUP_REMOVED lines=15> */
.L_x_59:
[----:B------:R-:W-:Y:S05]  /*2660*/  BSYNC.RECONVERGENT B3 ;  /* 0x0000000000037941 */ /* 0x000fea0003800200 */
.L_x_58:
[----:B------:R2:W-:Y:S01]  /*2670*/  STS [R2+0x4], R7 ;  /* 0x0000040702007388 */ /* 0x0005e20000000800 */
[----:B------:R-:W-:-:S07]  /*2680*/  IADD3 R17, PT, PT, R17, 0x2, RZ ;  /* 0x0000000211117810 */ /* 0x000fce0007ffe0ff */
.L_x_55:
[----:B------:R-:W3:Y:S02]  /*2690*/  LDCU UR4, c[0x0][0x3a4] ;  /* 0x00007480ff0477ac */ /* 0x000ee40008000800 */
[----:B---3--:R-:W-:-:S04]  /*26a0*/  ULOP3.LUT UR4, UR4, 0x1, URZ, 0xc0, !UPT ;  /* 0x0000000104047892 */ /* 0x008fc8000f8ec0ff */
[----:B------:R-:W-:-:S09]  /*26b0*/  UISETP.NE.U32.AND UP0, UPT, UR4, 0x1, UPT ;  /* 0x000000010400788c */ /* 0x000fd2000bf05070 */
[----:B------:R-:W-:Y:S05]  /*26c0*/  BRA.U UP0, `(.L_x_25) ;  /* 0x00000001004c7547 */ /* 0x000fea000b800000 */
[----:B------:R-:W3:Y:S01]  /*26d0*/  S2UR UR5, SR_CgaCtaId ;  /* 0x00000000000579c3 */ /* 0x000ee20000008800 */
[----:B------:R-:W-:Y:S01]  /*26e0*/  UMOV UR4, 0x400 ;  /* 0x0000040000047882 */ /* 0x000fe20000000000 */
[----:B-1----:R-:W0:Y:S01]  /*26f0*/  MUFU.RCP R0, R3 ;  /* 0x0000000300007308 */ /* 0x002e220000001000 */
[----:B------:R-:W-:Y:S01]  /*2700*/  UIADD3 UR4, UPT, UPT, UR4, 0x10, URZ ;  /* 0x0000001004047890 */ /* 0x000fe2000fffe0ff */
[----:B------:R-:W-:Y:S01]  /*2710*/  BSSY.RECONVERGENT B3, `(.L_x_60) ;  /* 0x000000d000037945 */ /* 0x000fe20003800200 */
[----:B0-----:R-:W-:-:S04]  /*2720*/  FFMA R5, R0, -R3, 1 ;  /* 0x3f80000000057423 */ /* 0x001fc80000000803 */
[----:B------:R-:W-:Y:S01]  /*2730*/  FFMA R0, R0, R5, R0 ;  /* 0x0000000500007223 */ /* 0x000fe20000000000 */
[----:B---3--:R-:W-:-:S06]  /*2740*/  ULEA UR4, UR5, UR4, 0x18 ;  /* 0x0000000405047291 */ /* 0x008fcc000f8ec0ff */
[----:B------:R-:W-:-:S05]  /*2750*/  LEA R17, R17, UR4, 0x2 ;  /* 0x0000000411117c11 */ /* 0x000fca000f8e10ff */
[----:B------:R-:W0:Y:S02]  /*2760*/  LDS R4, [R17] ;  /* 0x0000000011047984 */ /* 0x000e240000000800 */
[----:B0-----:R-:W0:Y:S01]  /*2770*/  FCHK P0, R4, R3 ;  /* 0x0000000304007302 */ /* 0x001e220000000000 */
[----:B--2---:R-:W-:-:S04]  /*2780*/  FFMA R2, R0, R4, RZ ;  /* 0x0000000400027223 */ /* 0x004fc800000000ff */
[----:B------:R-:W-:-:S04]  /*2790*/  FFMA R5, R2, -R3, R4 ;  /* 0x8000000302057223 */ /* 0x000fc80000000004 */
[----:B------:R-:W-:Y:S01]  /*27a0*/  FFMA R0, R0, R5, R2 ;  /* 0x0000000500007223 */ /* 0x000fe20000000002 */
[----:B0-----:R-:W-:Y:S06]  /*27b0*/  @!P0 BRA `(.L_x_61) ;  /* 0x0000000000088947 */ /* 0x001fec0003800000 */
[----:B------:R-:W-:-:S07]  /*27c0*/  MOV R22, 0x27e0 ;  /* 0x000027e000167802 */ /* 0x000fce0000000f00 */
[----:B-----5:R-:W-:Y:S05]  /*27d0*/  CALL.REL.NOINC `($__internal_0_$__cuda_sm3x_div_rn_noftz_f32_slowpath) ;  /* 0x0000000000c47944 */ /* 0x020fea0003c00000 */
.L_x_61:
[----:B------:R-:W-:Y:S05]  /*27e0*/  BSYNC.RECONVERGENT B3 ;  /* 0x0000000000037941 */ /* 0x000fea0003800200 */
.L_x_60:
[----:B------:R3:W-:Y:S02]  /*27f0*/  STS [R17], R0 ;  /* 0x0000000011007388 */ /* 0x0007e40000000800 */
.L_x_25:
[----:B------:R-:W-:Y:S05]  /*2800*/  BSYNC.RECONVERGENT B0 ;  /* 0x0000000000007941 */ /* 0x000fea0003800200 */
.L_x_24:
[----:B------:R-:W4:Y:S01]  /*2810*/  S2UR UR8, SR_CgaCtaId ;  /* 0x00000000000879c3 */ /* 0x000f220000008800 */
[----:B-----5:R-:W3:Y:S01]  /*2820*/  F2I.TRUNC.NTZ R19, R19 ;  /* 0x0000001300137305 */ /* 0x020ee2000020f100 */
[----:B------:R-:W-:Y:S01]  /*2830*/  UMOV UR4, 0x400 ;  /* 0x0000040000047882 */ /* 0x000fe20000000000 */
[----:B01----:R-:W-:Y:S01]  /*2840*/  IMAD.MOV.U32 R5, RZ, RZ, 0x3e055027 ;  /* 0x3e055027ff057424 */ /* 0x003fe200078e00ff */
[----:B------:R-:W-:Y:S01]  /*2850*/  UIADD3 UR5, UPT, UPT, UR4, 0x10, URZ ;  /* 0x0000001004057890 */ /* 0x000fe2000fffe0ff */
[----:B------:R-:W-:Y:S01]  /*2860*/  ISETP.NE.AND P1, PT, R20, RZ, PT ;  /* 0x000000ff1400720c */ /* 0x000fe20003f25270 */
[----:B------:R-:W-:Y:S02]  /*2870*/  BSSY.RECONVERGENT B0, `(.L_x_62) ;  /* 0x0000021000007945 */ /* 0x000fe40003800200 */
[----:B----4-:R-:W-:Y:S02]  /*2880*/  ULEA UR5, UR8, UR5, 0x18 ;  /* 0x0000000508057291 */ /* 0x010fe4000f8ec0ff */
[----:B------:R-:W-:-:S04]  /*2890*/  ULEA UR4, UR8, UR4, 0x18 ;  /* 0x0000000408047291 */ /* 0x000fc8000f8ec0ff */
[----:B---3--:R-:W-:-:S06]  /*28a0*/  LEA R0, R19, UR5, 0x2 ;  /* 0x0000000513007c11 */ /* 0x008fcc000f8e10ff */
[----:B------:R-:W2:Y:S04]  /*28b0*/  LDS R0, [R0] ;  /* 0x0000000000007984 */ /* 0x000ea80000000800 */
[----:B------:R-:W-:Y:S01]  /*28c0*/  @!P1 STS [UR4], RZ ;  /* 0x000000ffff009988 */ /* 0x000fe20008000804 */
[----:B--2---:R-:W-:-:S04]  /*28d0*/  FMNMX R2, R0, 1.0000000116860974231e-07, !PT ;  /* 0x33d6bf9500027809 */ /* 0x004fc80007800000 */
[C---:B------:R-:W-:Y:S01]  /*28e0*/  IADD3 R3, PT, PT, R2.reuse, -0x3f2aaaab, RZ ;  /* 0xc0d5555502037810 */ /* 0x040fe20007ffe0ff */
[----:B------:R-:W-:Y:S01]  /*28f0*/  BAR.SYNC.DEFER_BLOCKING 0x0 ;  /* 0x0000000000007b1d */ /* 0x000fe20000010000 */
[----:B------:R-:W-:Y:S02]  /*2900*/  ISETP.GT.U32.AND P0, PT, R2, 0x7f7fffff, PT ;  /* 0x7f7fffff0200780c */ /* 0x000fe40003f04070 */
[----:B------:R-:W-:-:S04]  /*2910*/  LOP3.LUT R3, R3, 0xff800000, RZ, 0xc0, !PT ;  /* 0xff80000003037812 */ /* 0x000fc800078ec0ff */
[-C--:B------:R-:W-:Y:S02]  /*2920*/  IADD3 R4, PT, PT, R2, -R3.reuse, RZ ;  /* 0x8000000302047210 */ /* 0x080fe40007ffe0ff */
[----:B------:R-:W-:Y:S02]  /*2930*/  I2FP.F32.S32 R0, R3 ;  /* 0x0000000300007245 */ /* 0x000fe40000201400 */
[----:B------:R-:W-:Y:S01]  /*2940*/  MOV R3, 0x7f800000 ;  /* 0x7f80000000037802 */ /* 0x000fe20000000f00 */
[----:B------:R-:W-:Y:S02]  /*2950*/  FADD R4, R4, -1 ;  /* 0xbf80000004047421 */ /* 0x000fe40000000000 */
[----:B------:R-:W-:Y:S02]  /*2960*/  FFMA R0, R0, 1.1920928955078125e-07, RZ ;  /* 0x3400000000007823 */ /* 0x000fe400000000ff */
[----:B------:R-:W-:-:S04]  /*2970*/  FFMA R5, R4, -R5, 0.14084610342979431152 ;  /* 0x3e1039f604057423 */ /* 0x000fc80000000805 */
[----:B------:R-:W-:-:S04]  /*2980*/  FFMA R5, R4, R5, -0.12148627638816833496 ;  /* 0xbdf8cdcc04057423 */ /* 0x000fc80000000005 */
[----:B------:R-:W-:-:S04]  /*2990*/  FFMA R5, R4, R5, 0.13980610668659210205 ;  /* 0x3e0f295504057423 */ /* 0x000fc80000000005 */
[----:B------:R-:W-:-:S04]  /*29a0*/  FFMA R5, R4, R5, -0.16684235632419586182 ;  /* 0xbe2ad8b904057423 */ /* 0x000fc80000000005 */
[----:B------:R-:W-:-:S04]  /*29b0*/  FFMA R5, R4, R5, 0.20012299716472625732 ;  /* 0x3e4ced0b04057423 */ /* 0x000fc80000000005 */
[----:B------:R-:W-:-:S04]  /*29c0*/  FFMA R5, R4, R5, -0.24999669194221496582 ;  /* 0xbe7fff2204057423 */ /* 0x000fc80000000005 */
[----:B------:R-:W-:-:S04]  /*29d0*/  FFMA R5, R4, R5, 0.33333182334899902344 ;  /* 0x3eaaaa7804057423 */ /* 0x000fc80000000005 */
[----:B------:R-:W-:-:S04]  /*29e0*/  FFMA R5, R4, R5, -0.5 ;  /* 0xbf00000004057423 */ /* 0x000fc80000000005 */
[----:B------:R-:W-:-:S04]  /*29f0*/  FMUL R5, R4, R5 ;  /* 0x0000000504057220 */ /* 0x000fc80000400000 */
[----:B------:R-:W-:-:S04]  /*2a00*/  FFMA R5, R4, R5, R4 ;  /* 0x0000000504057223 */ /* 0x000fc80000000004 */
[----:B------:R-:W-:Y:S01]  /*2a10*/  FFMA R5, R0, 0.69314718246459960938, R5 ;  /* 0x3f31721800057823 */ /* 0x000fe20000000005 */
[----:B------:R-:W-:-:S07]  /*2a20*/  @P0 FFMA R5, R2, R3, +INF ;  /* 0x7f80000002050423 */ /* 0x000fce0000000003 */
.L_x_63:
[----:B------:R-:W0:Y:S01]  /*2a30*/  LDS R2, [UR4] ;  /* 0x00000004ff027984 */ /* 0x000e220008000800 */
[----:B------:R-:W-:Y:S01]  /*2a40*/  MOV R0, UR4 ;  /* 0x0000000400007c02 */ /* 0x000fe20008000f00 */
[----:B0-----:R-:W-:-:S05]  /*2a50*/  FADD R3, -R5, R2 ;  /* 0x0000000205037221 */ /* 0x001fca0000000100 */
[----:B------:R-:W0:Y:S02]  /*2a60*/  ATOMS.CAST.SPIN P0, [R0], R2, R3 ;  /* 0x000000020000758d */ /* 0x000e240001800003 */
[----:B0-----:R-:W-:Y:S05]  /*2a70*/  @!P0 BRA `(.L_x_63) ;  /* 0xfffffffc00ec8947 */ /* 0x001fea000383ffff */
[----:B------:R-:W-:Y:S05]  /*2a80*/  BSYNC.RECONVERGENT B0 ;  /* 0x0000000000007941 */ /* 0x000fea0003800200 */
.L_x_62:
[----:B------:R-:W-:Y:S06]  /*2a90*/  BAR.SYNC.DEFER_BLOCKING 0x0 ;  /* 0x0000000000007b1d */ /* 0x000fec0000010000 */
[----:B------:R-:W-:Y:S05]  /*2aa0*/  @P1 EXIT ;  /* 0x000000000000194d */ /* 0x000fea0003800000 */
[----:B------:R-:W0:Y:S01]  /*2ab0*/  LDS R5, [UR4] ;  /* 0x00000004ff057984 */ /* 0x000e220008000800 */
[----:B------:R-:W0:Y:S03]  /*2ac0*/  LDC.64 R2, c[0x0][0x398] ;  /* 0x0000e600ff027b82 */ /* 0x000e260000000a00 */
[----:B0-----:R-:W-:Y:S01]  /*2ad0*/  REDG.E.ADD.F32.FTZ.RN.STRONG.GPU desc[UR6][R2.64], R5 ;  /* 0x00000005020079a6 */ /* 0x001fe2000c12f306 */
[----:B------:R-:W-:Y:S05]  /*2ae0*/  EXIT ;  /* 0x000000000000794d */ /* 0x000fea0003800000 */
        .weak           $__internal_0_$__cuda_sm3x_div_rn_noftz_f32_slowpath
        .type           $__internal_0_$__cuda_sm3x_div_rn_noftz_f32_slowpath,@function
        .size           $__internal_0_$__cuda_sm3x_div_rn_noftz_f32_slowpath,(.L_x_76 - $__internal_0_$__cuda_sm3x_div_rn_noftz_f32_slowpath)
$__internal_0_$__cuda_sm3x_div_rn_noftz_f32_slowpath:
[----:B------:R-:W-:Y:S01]  /*2af0*/  SHF.R.U32.HI R11, RZ, 0x17, R3 ;  /* 0x00000017ff0b7819 */ /* 0x000fe20000011603 */
[----:B------:R-:W-:Y:S01]  /*2b00*/  BSSY.RECONVERGENT B1, `(.L_x_64) ;  /* 0x0000063000017945 */ /* 0x000fe20003800200 */
[----:B------:R-:W-:Y:S02]  /*2b10*/  SHF.R.U32.HI R0, RZ, 0x17, R4 ;  /* 0x00000017ff007819 */ /* 0x000fe40000011604 */
[----:B------:R-:W-:Y:S02]  /*2b20*/  LOP3.LUT R11, R11, 0xff, RZ, 0xc0, !PT ;  /* 0x000000ff0b0b7812 */ /* 0x000fe400078ec0ff */
[----:B------:R-:W-:Y:S02]  /*2b30*/  LOP3.LUT R0, R0, 0xff, RZ, 0xc0, !PT ;  /* 0x000000ff00007812 */ /* 0x000fe400078ec0ff */
[----:B------:R-:W-:Y:S02]  /*2b40*/  IADD3 R21, PT, PT, R11, -0x1, RZ ;  /* 0xffffffff0b157810 */ /* 0x000fe40007ffe0ff */
[----:B------:R-:W-:Y:S01]  /*2b50*/  MOV R25, R3 ;  /* 0x0000000300197202 */ /* 0x000fe20000000f00 */
[----:B------:R-:W-:Y:S01]  /*2b60*/  VIADD R23, R0, 0xffffffff ;  /* 0xffffffff00177836 */ /* 0x000fe20000000000 */
[----:B------:R-:W-:-:S04]  /*2b70*/  ISETP.GT.U32.AND P0, PT, R21, 0xfd, PT ;  /* 0x000000fd1500780c */ /* 0x000fc80003f04070 */
[----:B------:R-:W-:-:S13]  /*2b80*/  ISETP.GT.U32.OR P0, PT, R23, 0xfd, P0 ;  /* 0x000000fd1700780c */ /* 0x000fda0000704470 */
[----:B------:R-:W-:Y:S01]  /*2b90*/  @!P0 MOV R15, RZ ;  /* 0x000000ff000f8202 */ /* 0x000fe20000000f00 */
[----:B------:R-:W-:Y:S06]  /*2ba0*/  @!P0 BRA `(.L_x_65) ;  /* 0x00000000005c8947 */ /* 0x000fec0003800000 */
[----:B------:R-:W-:Y:S02]  /*2bb0*/  FSETP.GTU.FTZ.AND P0, PT, |R4|, +INF , PT ;  /* 0x7f8000000400780b */ /* 0x000fe40003f1c200 */
[----:B------:R-:W-:-:S04]  /*2bc0*/  FSETP.GTU.FTZ.AND P1, PT, |R3|, +INF , PT ;  /* 0x7f8000000300780b */ /* 0x000fc80003f3c200 */
[----:B------:R-:W-:-:S13]  /*2bd0*/  PLOP3.LUT P0, PT, P0, P1, PT, 0xf8, 0x8f ;  /* 0x00000000008f781c */ /* 0x000fda0000703f70 */
[----:B------:R-:W-:Y:S05]  /*2be0*/  @P0 BRA `(.L_x_66) ;  /* 0x00000004004c0947 */ /* 0x000fea0003800000 */
[----:B------:R-:W-:-:S13]  /*2bf0*/  LOP3.LUT P0, RZ, R25, 0x7fffffff, R4, 0xc8, !PT ;  /* 0x7fffffff19ff7812 */ /* 0x000fda000780c804 */
[----:B------:R-:W-:Y:S05]  /*2c00*/  @!P0 BRA `(.L_x_67) ;  /* 0x00000004003c8947 */ /* 0x000fea0003800000 */
[C---:B------:R-:W-:Y:S02]  /*2c10*/  FSETP.NEU.FTZ.AND P3, PT, |R4|.reuse, +INF , PT ;  /* 0x7f8000000400780b */ /* 0x040fe40003f7d200 */
[----:B------:R-:W-:Y:S02]  /*2c20*/  FSETP.NEU.FTZ.AND P1, PT, |R3|, +INF , PT ;  /* 0x7f8000000300780b */ /* 0x000fe40003f3d200 */
[----:B------:R-:W-:-:S11]  /*2c30*/  FSETP.NEU.FTZ.AND P0, PT, |R4|, +INF , PT ;  /* 0x7f8000000400780b */ /* 0x000fd60003f1d200 */
[----:B------:R-:W-:Y:S05]  /*2c40*/  @!P1 BRA !P3, `(.L_x_67) ;  /* 0x00000004002c9947 */ /* 0x000fea0005800000 */
[----:B------:R-:W-:-:S04]  /*2c50*/  LOP3.LUT P3, RZ, R4, 0x7fffffff, RZ, 0xc0, !PT ;  /* 0x7fffffff04ff7812 */ /* 0x000fc8000786c0ff */
[----:B------:R-:W-:-:S13]  /*2c60*/  PLOP3.LUT P1, PT, P1, P3, PT, 0x2f, 0xf2 ;  /* 0x0000000000f2781c */ /* 0x000fda0000f26577 */
[----:B------:R-:W-:Y:S05]  /*2c70*/  @P1 BRA `(.L_x_68) ;  /* 0x0000000400181947 */ /* 0x000fea0003800000 */
[----:B------:R-:W-:-:S04]  /*2c80*/  LOP3.LUT P1, RZ, R25, 0x7fffffff, RZ, 0xc0, !PT ;  /* 0x7fffffff19ff7812 */ /* 0x000fc8000782c0ff */
[----:B------:R-:W-:-:S13]  /*2c90*/  PLOP3.LUT P0, PT, P0, P1, PT, 0x2f, 0xf2 ;  /* 0x0000000000f2781c */ /* 0x000fda0000702577 */
[----:B------:R-:W-:Y:S05]  /*2ca0*/  @P0 BRA `(.L_x_69) ;  /* 0x0000000400000947 */ /* 0x000fea0003800000 */
[----:B------:R-:W-:Y:S02]  /*2cb0*/  ISETP.GE.AND P0, PT, R23, RZ, PT ;  /* 0x000000ff1700720c */ /* 0x000fe40003f06270 */
[----:B------:R-:W-:-:S11]  /*2cc0*/  ISETP.GE.AND P1, PT, R21, RZ, PT ;  /* 0x000000ff1500720c */ /* 0x000fd60003f26270 */
[----:B------:R-:W-:Y:S01]  /*2cd0*/  @P0 MOV R15, RZ ;  /* 0x000000ff000f0202 */ /* 0x000fe20000000f00 */
[----:B------:R-:W-:Y:S02]  /*2ce0*/  @!P0 IMAD.MOV.U32 R15, RZ, RZ, -0x40 ;  /* 0xffffffc0ff0f8424 */ /* 0x000fe400078e00ff */
[----:B------:R-:W-:Y:S01]  /*2cf0*/  @!P0 FFMA R4, R4, 1.84467440737095516160e+19, RZ ;  /* 0x5f80000004048823 */ /* 0x000fe200000000ff */
[----:B------:R-:W-:Y:S02]  /*2d00*/  @!P1 FFMA R25, R3, 1.84467440737095516160e+19, RZ ;  /* 0x5f80000003199823 */ /* 0x000fe400000000ff */
[----:B------:R-:W-:-:S07]  /*2d10*/  @!P1 IADD3 R15, PT, PT, R15, 0x40, RZ ;  /* 0x000000400f0f9810 */ /* 0x000fce0007ffe0ff */
.L_x_65:
[----:B------:R-:W-:Y:S01]  /*2d20*/  LEA R26, R11, 0xc0800000, 0x17 ;  /* 0xc08000000b1a7811 */ /* 0x000fe200078eb8ff */
[----:B------:R-:W-:Y:S01]  /*2d30*/  BSSY.RECONVERGENT B2, `(.L_x_70) ;  /* 0x0000036000027945 */ /* 0x000fe20003800200 */
[----:B------:R-:W-:Y:S02]  /*2d40*/  IADD3 R23, PT, PT, R0, -0x7f, RZ ;  /* 0xffffff8100177810 */ /* 0x000fe40007ffe0ff */
[----:B------:R-:W-:-:S03]  /*2d50*/  IADD3 R26, PT, PT, -R26, R25, RZ ;  /* 0x000000191a1a7210 */ /* 0x000fc60007ffe1ff */
[C---:B------:R-:W-:Y:S01]  /*2d60*/  IMAD R0, R23.reuse, -0x800000, R4 ;  /* 0xff80000017007824 */ /* 0x040fe200078e0204 */
[----:B------:R0:W1:Y:S01]  /*2d70*/  MUFU.RCP R24, R26 ;  /* 0x0000001a00187308 */ /* 0x0000620000001000 */
[----:B------:R-:W-:Y:S01]  /*2d80*/  FADD.FTZ R21, -R26, -RZ ;  /* 0x800000ff1a157221 */ /* 0x000fe20000010100 */
[----:B0-----:R-:W-:-:S05]  /*2d90*/  IADD3 R26, PT, PT, R23, 0x7f, -R11 ;  /* 0x0000007f171a7810 */ /* 0x001fca0007ffe80b */
[----:B------:R-:W-:Y:S02]  /*2da0*/  IMAD.IADD R15, R26, 0x1, R15 ;  /* 0x000000011a0f7824 */ /* 0x000fe400078e020f */
[----:B-1----:R-:W-:-:S04]  /*2db0*/  FFMA R25, R24, R21, 1 ;  /* 0x3f80000018197423 */ /* 0x002fc80000000015 */
[----:B------:R-:W-:-:S04]  /*2dc0*/  FFMA R25, R24, R25, R24 ;  /* 0x0000001918197223 */ /* 0x000fc80000000018 */
[----:B------:R-:W-:-:S04]  /*2dd0*/  FFMA R4, R0, R25, RZ ;  /* 0x0000001900047223 */ /* 0x000fc800000000ff */
[----:B------:R-:W-:-:S04]  /*2de0*/  FFMA R24, R21, R4, R0 ;  /* 0x0000000415187223 */ /* 0x000fc80000000000 */
[----:B------:R-:W-:-:S04]  /*2df0*/  FFMA R24, R25, R24, R4 ;  /* 0x0000001819187223 */ /* 0x000fc80000000004 */
[----:B------:R-:W-:-:S04]  /*2e00*/  FFMA R21, R21, R24, R0 ;  /* 0x0000001815157223 */ /* 0x000fc80000000000 */
[----:B------:R-:W-:-:S05]  /*2e10*/  FFMA R0, R25, R21, R24 ;  /* 0x0000001519007223 */ /* 0x000fca0000000018 */
[----:B------:R-:W-:-:S04]  /*2e20*/  SHF.R.U32.HI R4, RZ, 0x17, R0 ;  /* 0x00000017ff047819 */ /* 0x000fc80000011600 */
[----:B------:R-:W-:-:S04]  /*2e30*/  LOP3.LUT R4, R4, 0xff, RZ, 0xc0, !PT ;  /* 0x000000ff04047812 */ /* 0x000fc800078ec0ff */
[----:B------:R-:W-:-:S04]  /*2e40*/  IADD3 R4, PT, PT, R4, R15, RZ ;  /* 0x0000000f04047210 */ /* 0x000fc80007ffe0ff */
[----:B------:R-:W-:-:S04]  /*2e50*/  IADD3 R11, PT, PT, R4, -0x1, RZ ;  /* 0xffffffff040b7810 */ /* 0x000fc80007ffe0ff */
[----:B------:R-:W-:-:S13]  /*2e60*/  ISETP.GE.U32.AND P0, PT, R11, 0xfe, PT ;  /* 0x000000fe0b00780c */ /* 0x000fda0003f06070 */
[----:B------:R-:W-:Y:S05]  /*2e70*/  @!P0 BRA `(.L_x_71) ;  /* 0x0000000000808947 */ /* 0x000fea0003800000 */
[----:B------:R-:W-:-:S13]  /*2e80*/  ISETP.GT.AND P0, PT, R4, 0xfe, PT ;  /* 0x000000fe0400780c */ /* 0x000fda0003f04270 */
[----:B------:R-:W-:Y:S05]  /*2e90*/  @P0 BRA `(.L_x_72) ;  /* 0x00000000006c0947 */ /* 0x000fea0003800000 */
[----:B------:R-:W-:-:S13]  /*2ea0*/  ISETP.GE.AND P0, PT, R4, 0x1, PT ;  /* 0x000000010400780c */ /* 0x000fda0003f06270 */
[----:B------:R-:W-:Y:S05]  /*2eb0*/  @P0 BRA `(.L_x_73) ;  /* 0x0000000000740947 */ /* 0x000fea0003800000 */
[----:B------:R-:W-:Y:S02]  /*2ec0*/  ISETP.GE.AND P0, PT, R4, -0x18, PT ;  /* 0xffffffe80400780c */ /* 0x000fe40003f06270 */
[----:B------:R-:W-:-:S11]  /*2ed0*/  LOP3.LUT R0, R0, 0x80000000, RZ, 0xc0, !PT ;  /* 0x8000000000007812 */ /* 0x000fd600078ec0ff */
[----:B------:R-:W-:Y:S05]  /*2ee0*/  @!P0 BRA `(.L_x_73) ;  /* 0x0000000000688947 */ /* 0x000fea0003800000 */
[CCC-:B------:R-:W-:Y:S01]  /*2ef0*/  FFMA.RZ R11, R25.reuse, R21.reuse, R24.reuse ;  /* 0x00000015190b7223 */ /* 0x1c0fe2000000c018 */
[CCC-:B------:R-:W-:Y:S01]  /*2f00*/  FFMA.RP R15, R25.reuse, R21.reuse, R24.reuse ;  /* 0x00000015190f7223 */ /* 0x1c0fe20000008018 */
[----:B------:R-:W-:Y:S01]  /*2f10*/  FFMA.RM R24, R25, R21, R24 ;  /* 0x0000001519187223 */ /* 0x000fe20000004018 */
[C---:B------:R-:W-:Y:S02]  /*2f20*/  IADD3 R21, PT, PT, R4.reuse, 0x20, RZ ;  /* 0x0000002004157810 */ /* 0x040fe40007ffe0ff */
[----:B------:R-:W-:Y:S02]  /*2f30*/  LOP3.LUT R11, R11, 0x7fffff, RZ, 0xc0, !PT ;  /* 0x007fffff0b0b7812 */ /* 0x000fe400078ec0ff */
[C---:B------:R-:W-:Y:S02]  /*2f40*/  ISETP.NE.AND P3, PT, R4.reuse, RZ, PT ;  /* 0x000000ff0400720c */ /* 0x040fe40003f65270 */
[----:B------:R-:W-:Y:S02]  /*2f50*/  LOP3.LUT R26, R11, 0x800000, RZ, 0xfc, !PT ;  /* 0x008000000b1a7812 */ /* 0x000fe400078efcff */
[----:B------:R-:W-:Y:S01]  /*2f60*/  ISETP.NE.AND P1, PT, R4, RZ, PT ;  /* 0x000000ff0400720c */ /* 0x000fe20003f25270 */
[----:B------:R-:W-:Y:S01]  /*2f70*/  IMAD.MOV R4, RZ, RZ, -R4 ;  /* 0x000000ffff047224 */ /* 0x000fe200078e0a04 */
[----:B------:R-:W-:-:S02]  /*2f80*/  SHF.L.U32 R21, R26, R21, RZ ;  /* 0x000000151a157219 */ /* 0x000fc400000006ff */
[----:B------:R-:W-:Y:S02]  /*2f90*/  FSETP.NEU.FTZ.AND P0, PT, R15, R24, PT ;  /* 0x000000180f00720b */ /* 0x000fe40003f1d000 */
[----:B------:R-:W-:Y:S02]  /*2fa0*/  SEL R11, R4, RZ, P3 ;  /* 0x000000ff040b7207 */ /* 0x000fe40001800000 */
[----:B------:R-:W-:Y:S02]  /*2fb0*/  ISETP.NE.AND P1, PT, R21, RZ, P1 ;  /* 0x000000ff1500720c */ /* 0x000fe40000f25270 */
[----:B------:R-:W-:Y:S02]  /*2fc0*/  SHF.R.U32.HI R11, RZ, R11, R26 ;  /* 0x0000000bff0b7219 */ /* 0x000fe4000001161a */
[----:B------:R-:W-:Y:S02]  /*2fd0*/  PLOP3.LUT P0, PT, P0, P1, PT, 0xf8, 0x8f ;  /* 0x00000000008f781c */ /* 0x000fe40000703f70 */
[----:B------:R-:W-:-:S02]  /*2fe0*/  SHF.R.U32.HI R4, RZ, 0x1, R11 ;  /* 0x00000001ff047819 */ /* 0x000fc4000001160b */
[----:B------:R-:W-:-:S04]  /*2ff0*/  SEL R15, RZ, 0x1, !P0 ;  /* 0x00000001ff0f7807 */ /* 0x000fc80004000000 */
[----:B------:R-:W-:-:S04]  /*3000*/  LOP3.LUT R24, R15, 0x1, R4, 0xf8, !PT ;  /* 0x000000010f187812 */ /* 0x000fc800078ef804 */
[----:B------:R-:W-:-:S04]  /*3010*/  LOP3.LUT R11, R24, R11, RZ, 0xc0, !PT ;  /* 0x0000000b180b7212 */ /* 0x000fc800078ec0ff */
[----:B------:R-:W-:-:S04]  /*3020*/  IADD3 R11, PT, PT, R4, R11, RZ ;  /* 0x0000000b040b7210 */ /* 0x000fc80007ffe0ff */
[----:B------:R-:W-:Y:S01]  /*3030*/  LOP3.LUT R0, R11, R0, RZ, 0xfc, !PT ;  /* 0x000000000b007212 */ /* 0x000fe200078efcff */
[----:B------:R-:W-:Y:S06]  /*3040*/  BRA `(.L_x_73) ;  /* 0x0000000000107947 */ /* 0x000fec0003800000 */
.L_x_72:
[----:B------:R-:W-:-:S04]  /*3050*/  LOP3.LUT R0, R0, 0x80000000, RZ, 0xc0, !PT ;  /* 0x8000000000007812 */ /* 0x000fc800078ec0ff */
[----:B------:R-:W-:Y:S01]  /*3060*/  LOP3.LUT R0, R0, 0x7f800000, RZ, 0xfc, !PT ;  /* 0x7f80000000007812 */ /* 0x000fe200078efcff */
[----:B------:R-:W-:Y:S06]  /*3070*/  BRA `(.L_x_73) ;  /* 0x0000000000047947 */ /* 0x000fec0003800000 */
.L_x_71:
[----:B------:R-:W-:-:S07]  /*3080*/  LEA R0, R15, R0, 0x17 ;  /* 0x000000000f007211 */ /* 0x000fce00078eb8ff */
.L_x_73:
[----:B------:R-:W-:Y:S05]  /*3090*/  BSYNC.RECONVERGENT B2 ;  /* 0x0000000000027941 */ /* 0x000fea0003800200 */
.L_x_70:
[----:B------:R-:W-:Y:S05]  /*30a0*/  BRA `(.L_x_74) ;  /* 0x0000000000207947 */ /* 0x000fea0003800000 */
.L_x_69:
[----:B------:R-:W-:-:S04]  /*30b0*/  LOP3.LUT R0, R25, 0x80000000, R4, 0x48, !PT ;  /* 0x8000000019007812 */ /* 0x000fc800078e4804 */
[----:B------:R-:W-:Y:S01]  /*30c0*/  LOP3.LUT R0, R0, 0x7f800000, RZ, 0xfc, !PT ;  /* 0x7f80000000007812 */ /* 0x000fe200078efcff */
[----:B------:R-:W-:Y:S06]  /*30d0*/  BRA `(.L_x_74) ;  /* 0x0000000000147947 */ /* 0x000fec0003800000 */
.L_x_68:
[----:B------:R-:W-:Y:S01]  /*30e0*/  LOP3.LUT R0, R25, 0x80000000, R4, 0x48, !PT ;  /* 0x8000000019007812 */ /* 0x000fe200078e4804 */
[----:B------:R-:W-:Y:S06]  /*30f0*/  BRA `(.L_x_74) ;  /* 0x00000000000c7947 */ /* 0x000fec0003800000 */
.L_x_67:
[----:B------:R-:W0:Y:S01]  /*3100*/  MUFU.RSQ R0, -QNAN ;  /* 0xffc0000000007908 */ /* 0x000e220000001400 */
[----:B------:R-:W-:Y:S05]  /*3110*/  BRA `(.L_x_74) ;  /* 0x0000000000047947 */ /* 0x000fea0003800000 */
.L_x_66:
[----:B------:R-:W-:-:S07]  /*3120*/  FADD.FTZ R0, R4, R3 ;  /* 0x0000000304007221 */ /* 0x000fce0000010000 */
.L_x_74:
[----:B------:R-:W-:Y:S05]  /*3130*/  BSYNC.RECONVERGENT B1 ;  /* 0x0000000000017941 */ /* 0x000fea0003800200 */
.L_x_64:
[----:B------:R-:W-:-:S04]  /*3140*/  HFMA2 R23, -RZ, RZ, 0, 0 ;  /* 0x00000000ff177431 */ /* 0x000fc800000001ff */
[----:B0-----:R-:W-:Y:S05]  /*3150*/  RET.REL.NODEC R22 `(_Z25softmaxCrossEntropyKernelPfS_S_S_ii) ;  /* 0xffffffcc16a87950 */ /* 0x001fea0003c3ffff */
.L_x_75:
[----:B------:R-:W-:-:S00]  /*3160*/  BRA `(.L_x_75) ;  /* 0xfffffffc00fc7947 */ /* 0x000fc0000383ffff */
[----:B------:R-:W-:-:S00]  /*3170*/  NOP ;  /* 0x0000000000007918 */ /* 0x000fc00000000000 */
        /* <DEDUP_REMOVED lines=8> */
.L_x_76:


//--------------------- .nv.shared._Z25softmaxCrossEntropyKernelPfS_S_S_ii --------------------------
	.section	.nv.shared._Z25softmaxCrossEntropyKernelPfS_S_S_ii,"aw",@nobits
	.sectionflags	@""
	.align	16
.nv.shared._Z25softmaxCrossEntropyKernelPfS_S_S_ii:
	.zero		1040


//--------------------- .nv.shared.reserved.0     --------------------------
	.section	.nv.shared.reserved.0,"aw",@nobits
	.weak		__nv_reservedSMEM_offset_0_alias
	.size		__nv_reservedSMEM_offset_0_alias, 0, 64
	.other		__nv_reservedSMEM_offset_0_alias,@"STO_CUDA_RESERVED_SHARED STV_DEFAULT"
__nv_reservedSMEM_offset_0_alias:
	.zero		0
	.zero		64


//--------------------- .nv.constant0._Z25softmaxCrossEntropyKernelPfS_S_S_ii --------------------------
	.section	.nv.constant0._Z25softmaxCrossEntropyKernelPfS_S_S_ii,"a",@progbits
	.sectionflags	@""
	.align	4
.nv.constant0._Z25softmaxCrossEntropyKernelPfS_S_S_ii:
	.zero		936


//--------------------- SYMBOLS --------------------------

	.type		.nv.reservedSmem.offset0,@object
	.size		.nv.reservedSmem.offset0,0x4
	.type		.nv.reservedSmem.cap,@object
	.size		.nv.reservedSmem.cap,0x4
